//
// Generated by NVIDIA NVVM Compiler
//
// Compiler Build ID: CL-36424714
// Cuda compilation tools, release 13.0, V13.0.88
// Based on NVVM 20.0.0
//

.version 9.0
.target sm_100
.address_size 64

	// .globl	_Z27matmul_QKT_register_blockediPfS_S_f
// _ZZ27matmul_QKT_register_blockediPfS_S_fE3s_Q has been demoted
// _ZZ27matmul_QKT_register_blockediPfS_S_fE3s_K has been demoted
// _ZZ33matmul_softmax_V_register_blockediPfS_S_E9s_softmax has been demoted
// _ZZ33matmul_softmax_V_register_blockediPfS_S_E3s_V has been demoted

.visible .entry _Z27matmul_QKT_register_blockediPfS_S_f(
	.param .u32 _Z27matmul_QKT_register_blockediPfS_S_f_param_0,
	.param .u64 .ptr .align 1 _Z27matmul_QKT_register_blockediPfS_S_f_param_1,
	.param .u64 .ptr .align 1 _Z27matmul_QKT_register_blockediPfS_S_f_param_2,
	.param .u64 .ptr .align 1 _Z27matmul_QKT_register_blockediPfS_S_f_param_3,
	.param .f32 _Z27matmul_QKT_register_blockediPfS_S_f_param_4
)
{
	.reg .pred 	%p<35>;
	.reg .b32 	%r<114>;
	.reg .b32 	%f<216>;
	.reg .b64 	%rd<44>;
	// demoted variable
	.shared .align 4 .b8 _ZZ27matmul_QKT_register_blockediPfS_S_fE3s_Q[16640];
	// demoted variable
	.shared .align 4 .b8 _ZZ27matmul_QKT_register_blockediPfS_S_fE3s_K[16640];
	ld.param.u32 	%r49, [_Z27matmul_QKT_register_blockediPfS_S_f_param_0];
	ld.param.u64 	%rd10, [_Z27matmul_QKT_register_blockediPfS_S_f_param_1];
	ld.param.u64 	%rd11, [_Z27matmul_QKT_register_blockediPfS_S_f_param_2];
	ld.param.f32 	%f65, [_Z27matmul_QKT_register_blockediPfS_S_f_param_4];
	cvta.to.global.u64 	%rd1, %rd10;
	cvta.to.global.u64 	%rd2, %rd11;
	mov.u32 	%r50, %ctaid.x;
	mov.u32 	%r51, %ctaid.y;
	mov.u32 	%r1, %tid.x;
	mov.u32 	%r2, %tid.y;
	shl.b32 	%r3, %r51, 6;
	shl.b32 	%r4, %r2, 2;
	add.s32 	%r5, %r3, %r4;
	shl.b32 	%r6, %r50, 6;
	shl.b32 	%r7, %r1, 2;
	add.s32 	%r8, %r6, %r7;
	setp.lt.s32 	%p1, %r49, 1;
	mov.f32 	%f184, 0f00000000;
	mov.f32 	%f185, %f184;
	mov.f32 	%f186, %f184;
	mov.f32 	%f187, %f184;
	mov.f32 	%f188, %f184;
	mov.f32 	%f189, %f184;
	mov.f32 	%f190, %f184;
	mov.f32 	%f191, %f184;
	mov.f32 	%f192, %f184;
	mov.f32 	%f193, %f184;
	mov.f32 	%f194, %f184;
	mov.f32 	%f195, %f184;
	mov.f32 	%f196, %f184;
	mov.f32 	%f197, %f184;
	mov.f32 	%f198, %f184;
	mov.f32 	%f199, %f184;
	@%p1 bra 	$L__BB0_26;
	shl.b32 	%r9, %r1, 1;
	mov.u32 	%r53, %ntid.x;
	shl.b32 	%r10, %r53, 1;
	shl.b32 	%r11, %r53, 3;
	mov.b32 	%r104, 0;
	mov.f32 	%f184, 0f00000000;
$L__BB0_2:
	setp.gt.u32 	%p2, %r2, 63;
	mov.u32 	%r105, %r2;
	@%p2 bra 	$L__BB0_23;
$L__BB0_3:
	setp.gt.u32 	%p3, %r1, 31;
	add.s32 	%r14, %r105, %r3;
	@%p3 bra 	$L__BB0_12;
	mul.lo.s32 	%r54, %r14, %r49;
	shl.b32 	%r55, %r1, 3;
	mov.u32 	%r56, _ZZ27matmul_QKT_register_blockediPfS_S_fE3s_Q;
	add.s32 	%r57, %r55, %r56;
	mad.lo.s32 	%r58, %r105, 260, %r57;
	add.s32 	%r109, %r58, 4;
	shl.b32 	%r59, %r104, 6;
	add.s32 	%r60, %r9, %r59;
	add.s32 	%r108, %r60, %r54;
	add.s32 	%r107, %r60, 1;
	add.s32 	%r106, %r107, %r54;
	mov.u32 	%r110, %r9;
$L__BB0_5:
	mul.wide.s32 	%rd12, %r106, 4;
	add.s64 	%rd3, %rd1, %rd12;
	add.s32 	%r61, %r107, -1;
	max.s32 	%r62, %r14, %r61;
	setp.ge.s32 	%p4, %r62, %r49;
	@%p4 bra 	$L__BB0_7;
	mul.wide.u32 	%rd13, %r108, 4;
	add.s64 	%rd14, %rd1, %rd13;
	ld.global.f32 	%f68, [%rd14];
	st.shared.f32 	[%r109+-4], %f68;
	bra.uni 	$L__BB0_8;
$L__BB0_7:
	mov.b32 	%r63, 0;
	st.shared.u32 	[%r109+-4], %r63;
$L__BB0_8:
	max.s32 	%r64, %r14, %r107;
	setp.ge.s32 	%p5, %r64, %r49;
	@%p5 bra 	$L__BB0_10;
	ld.global.f32 	%f69, [%rd3];
	st.shared.f32 	[%r109], %f69;
	bra.uni 	$L__BB0_11;
$L__BB0_10:
	mov.b32 	%r65, 0;
	st.shared.u32 	[%r109], %r65;
$L__BB0_11:
	add.s32 	%r110, %r110, %r10;
	add.s32 	%r109, %r109, %r11;
	add.s32 	%r108, %r108, %r10;
	add.s32 	%r107, %r107, %r10;
	add.s32 	%r106, %r106, %r10;
	setp.lt.u32 	%p6, %r110, 64;
	@%p6 bra 	$L__BB0_5;
$L__BB0_12:
	mov.u32 	%r66, %ntid.y;
	add.s32 	%r105, %r105, %r66;
	setp.lt.u32 	%p7, %r105, 64;
	mov.u32 	%r111, %r2;
	@%p7 bra 	$L__BB0_3;
$L__BB0_13:
	shl.b32 	%r67, %r104, 6;
	add.s32 	%r31, %r111, %r67;
	@%p3 bra 	$L__BB0_22;
	shl.b32 	%r68, %r111, 2;
	mov.u32 	%r69, _ZZ27matmul_QKT_register_blockediPfS_S_fE3s_K;
	add.s32 	%r32, %r69, %r68;
	mov.u32 	%r112, %r9;
$L__BB0_15:
	add.s32 	%r34, %r112, %r6;
	max.s32 	%r71, %r31, %r34;
	setp.ge.s32 	%p9, %r71, %r49;
	mad.lo.s32 	%r35, %r112, 260, %r32;
	@%p9 bra 	$L__BB0_17;
	mad.lo.s32 	%r73, %r34, %r49, %r31;
	mul.wide.u32 	%rd15, %r73, 4;
	add.s64 	%rd16, %rd2, %rd15;
	ld.global.f32 	%f70, [%rd16];
	st.shared.f32 	[%r35], %f70;
	bra.uni 	$L__BB0_18;
$L__BB0_17:
	mov.b32 	%r72, 0;
	st.shared.u32 	[%r35], %r72;
$L__BB0_18:
	add.s32 	%r36, %r34, 1;
	max.s32 	%r74, %r31, %r36;
	setp.ge.s32 	%p10, %r74, %r49;
	@%p10 bra 	$L__BB0_20;
	mad.lo.s32 	%r76, %r36, %r49, %r31;
	mul.wide.u32 	%rd17, %r76, 4;
	add.s64 	%rd18, %rd2, %rd17;
	ld.global.f32 	%f71, [%rd18];
	st.shared.f32 	[%r35+260], %f71;
	bra.uni 	$L__BB0_21;
$L__BB0_20:
	mov.b32 	%r75, 0;
	st.shared.u32 	[%r35+260], %r75;
$L__BB0_21:
	add.s32 	%r112, %r112, %r10;
	setp.lt.u32 	%p11, %r112, 64;
	@%p11 bra 	$L__BB0_15;
$L__BB0_22:
	mov.u32 	%r77, %ntid.y;
	add.s32 	%r111, %r111, %r77;
	setp.lt.u32 	%p12, %r111, 64;
	@%p12 bra 	$L__BB0_13;
$L__BB0_23:
	bar.sync 	0;
	mov.b32 	%r113, 0;
$L__BB0_24:
	.pragma "nounroll";
	shl.b32 	%r79, %r113, 2;
	mov.u32 	%r80, _ZZ27matmul_QKT_register_blockediPfS_S_fE3s_Q;
	add.s32 	%r81, %r80, %r79;
	mad.lo.s32 	%r82, %r4, 260, %r81;
	ld.shared.f32 	%f72, [%r82];
	ld.shared.f32 	%f73, [%r82+260];
	ld.shared.f32 	%f74, [%r82+520];
	ld.shared.f32 	%f75, [%r82+780];
	mov.u32 	%r83, _ZZ27matmul_QKT_register_blockediPfS_S_fE3s_K;
	add.s32 	%r84, %r83, %r79;
	mad.lo.s32 	%r85, %r7, 260, %r84;
	ld.shared.f32 	%f76, [%r85];
	ld.shared.f32 	%f77, [%r85+260];
	ld.shared.f32 	%f78, [%r85+520];
	ld.shared.f32 	%f79, [%r85+780];
	fma.rn.f32 	%f80, %f72, %f76, %f191;
	fma.rn.f32 	%f81, %f72, %f77, %f190;
	fma.rn.f32 	%f82, %f72, %f78, %f189;
	fma.rn.f32 	%f83, %f72, %f79, %f188;
	fma.rn.f32 	%f84, %f73, %f76, %f187;
	fma.rn.f32 	%f85, %f73, %f77, %f186;
	fma.rn.f32 	%f86, %f73, %f78, %f185;
	fma.rn.f32 	%f87, %f73, %f79, %f184;
	fma.rn.f32 	%f88, %f74, %f76, %f192;
	fma.rn.f32 	%f89, %f74, %f77, %f193;
	fma.rn.f32 	%f90, %f74, %f78, %f194;
	fma.rn.f32 	%f91, %f74, %f79, %f195;
	fma.rn.f32 	%f92, %f75, %f76, %f196;
	fma.rn.f32 	%f93, %f75, %f77, %f197;
	fma.rn.f32 	%f94, %f75, %f78, %f198;
	fma.rn.f32 	%f95, %f75, %f79, %f199;
	ld.shared.f32 	%f96, [%r82+4];
	ld.shared.f32 	%f97, [%r82+264];
	ld.shared.f32 	%f98, [%r82+524];
	ld.shared.f32 	%f99, [%r82+784];
	ld.shared.f32 	%f100, [%r85+4];
	ld.shared.f32 	%f101, [%r85+264];
	ld.shared.f32 	%f102, [%r85+524];
	ld.shared.f32 	%f103, [%r85+784];
	fma.rn.f32 	%f104, %f96, %f100, %f80;
	fma.rn.f32 	%f105, %f96, %f101, %f81;
	fma.rn.f32 	%f106, %f96, %f102, %f82;
	fma.rn.f32 	%f107, %f96, %f103, %f83;
	fma.rn.f32 	%f108, %f97, %f100, %f84;
	fma.rn.f32 	%f109, %f97, %f101, %f85;
	fma.rn.f32 	%f110, %f97, %f102, %f86;
	fma.rn.f32 	%f111, %f97, %f103, %f87;
	fma.rn.f32 	%f112, %f98, %f100, %f88;
	fma.rn.f32 	%f113, %f98, %f101, %f89;
	fma.rn.f32 	%f114, %f98, %f102, %f90;
	fma.rn.f32 	%f115, %f98, %f103, %f91;
	fma.rn.f32 	%f116, %f99, %f100, %f92;
	fma.rn.f32 	%f117, %f99, %f101, %f93;
	fma.rn.f32 	%f118, %f99, %f102, %f94;
	fma.rn.f32 	%f119, %f99, %f103, %f95;
	ld.shared.f32 	%f120, [%r82+8];
	ld.shared.f32 	%f121, [%r82+268];
	ld.shared.f32 	%f122, [%r82+528];
	ld.shared.f32 	%f123, [%r82+788];
	ld.shared.f32 	%f124, [%r85+8];
	ld.shared.f32 	%f125, [%r85+268];
	ld.shared.f32 	%f126, [%r85+528];
	ld.shared.f32 	%f127, [%r85+788];
	fma.rn.f32 	%f128, %f120, %f124, %f104;
	fma.rn.f32 	%f129, %f120, %f125, %f105;
	fma.rn.f32 	%f130, %f120, %f126, %f106;
	fma.rn.f32 	%f131, %f120, %f127, %f107;
	fma.rn.f32 	%f132, %f121, %f124, %f108;
	fma.rn.f32 	%f133, %f121, %f125, %f109;
	fma.rn.f32 	%f134, %f121, %f126, %f110;
	fma.rn.f32 	%f135, %f121, %f127, %f111;
	fma.rn.f32 	%f136, %f122, %f124, %f112;
	fma.rn.f32 	%f137, %f122, %f125, %f113;
	fma.rn.f32 	%f138, %f122, %f126, %f114;
	fma.rn.f32 	%f139, %f122, %f127, %f115;
	fma.rn.f32 	%f140, %f123, %f124, %f116;
	fma.rn.f32 	%f141, %f123, %f125, %f117;
	fma.rn.f32 	%f142, %f123, %f126, %f118;
	fma.rn.f32 	%f143, %f123, %f127, %f119;
	ld.shared.f32 	%f144, [%r82+12];
	ld.shared.f32 	%f145, [%r82+272];
	ld.shared.f32 	%f146, [%r82+532];
	ld.shared.f32 	%f147, [%r82+792];
	ld.shared.f32 	%f148, [%r85+12];
	ld.shared.f32 	%f149, [%r85+272];
	ld.shared.f32 	%f150, [%r85+532];
	ld.shared.f32 	%f151, [%r85+792];
	fma.rn.f32 	%f191, %f144, %f148, %f128;
	fma.rn.f32 	%f190, %f144, %f149, %f129;
	fma.rn.f32 	%f189, %f144, %f150, %f130;
	fma.rn.f32 	%f188, %f144, %f151, %f131;
	fma.rn.f32 	%f187, %f145, %f148, %f132;
	fma.rn.f32 	%f186, %f145, %f149, %f133;
	fma.rn.f32 	%f185, %f145, %f150, %f134;
	fma.rn.f32 	%f184, %f145, %f151, %f135;
	fma.rn.f32 	%f192, %f146, %f148, %f136;
	fma.rn.f32 	%f193, %f146, %f149, %f137;
	fma.rn.f32 	%f194, %f146, %f150, %f138;
	fma.rn.f32 	%f195, %f146, %f151, %f139;
	fma.rn.f32 	%f196, %f147, %f148, %f140;
	fma.rn.f32 	%f197, %f147, %f149, %f141;
	fma.rn.f32 	%f198, %f147, %f150, %f142;
	fma.rn.f32 	%f199, %f147, %f151, %f143;
	add.s32 	%r113, %r113, 4;
	setp.ne.s32 	%p13, %r113, 64;
	@%p13 bra 	$L__BB0_24;
	bar.sync 	0;
	add.s32 	%r104, %r104, 1;
	add.s32 	%r86, %r49, 63;
	shr.u32 	%r87, %r86, 6;
	setp.ne.s32 	%p14, %r104, %r87;
	@%p14 bra 	$L__BB0_2;
$L__BB0_26:
	ld.param.u64 	%rd43, [_Z27matmul_QKT_register_blockediPfS_S_f_param_3];
	cvta.to.global.u64 	%rd4, %rd43;
	setp.ge.s32 	%p15, %r5, %r49;
	@%p15 bra 	$L__BB0_35;
	mul.lo.s32 	%r42, %r5, %r49;
	setp.ge.s32 	%p16, %r8, %r49;
	@%p16 bra 	$L__BB0_29;
	mul.f32 	%f152, %f65, %f191;
	add.s32 	%r88, %r8, %r42;
	mul.wide.u32 	%rd19, %r88, 4;
	add.s64 	%rd20, %rd4, %rd19;
	st.global.f32 	[%rd20], %f152;
$L__BB0_29:
	add.s32 	%r89, %r8, 1;
	setp.ge.s32 	%p17, %r89, %r49;
	cvt.u64.u32 	%rd21, %r42;
	cvt.u64.u32 	%rd22, %r8;
	add.s64 	%rd23, %rd22, %rd21;
	shl.b64 	%rd24, %rd23, 2;
	add.s64 	%rd5, %rd4, %rd24;
	@%p17 bra 	$L__BB0_31;
	mul.f32 	%f153, %f65, %f190;
	st.global.f32 	[%rd5+4], %f153;
$L__BB0_31:
	add.s32 	%r90, %r8, 2;
	setp.ge.s32 	%p18, %r90, %r49;
	@%p18 bra 	$L__BB0_33;
	mul.f32 	%f154, %f65, %f189;
	st.global.f32 	[%rd5+8], %f154;
$L__BB0_33:
	add.s32 	%r91, %r8, 3;
	setp.ge.s32 	%p19, %r91, %r49;
	@%p19 bra 	$L__BB0_35;
	mul.f32 	%f155, %f65, %f188;
	st.global.f32 	[%rd5+12], %f155;
$L__BB0_35:
	add.s32 	%r43, %r5, 1;
	setp.ge.s32 	%p20, %r43, %r49;
	@%p20 bra 	$L__BB0_44;
	mul.lo.s32 	%r44, %r43, %r49;
	setp.ge.s32 	%p21, %r8, %r49;
	@%p21 bra 	$L__BB0_38;
	mul.f32 	%f156, %f65, %f187;
	add.s32 	%r92, %r8, %r44;
	mul.wide.u32 	%rd25, %r92, 4;
	add.s64 	%rd26, %rd4, %rd25;
	st.global.f32 	[%rd26], %f156;
$L__BB0_38:
	add.s32 	%r93, %r8, 1;
	setp.ge.s32 	%p22, %r93, %r49;
	cvt.u64.u32 	%rd27, %r44;
	cvt.u64.u32 	%rd28, %r8;
	add.s64 	%rd29, %rd28, %rd27;
	shl.b64 	%rd30, %rd29, 2;
	add.s64 	%rd6, %rd4, %rd30;
	@%p22 bra 	$L__BB0_40;
	mul.f32 	%f157, %f65, %f186;
	st.global.f32 	[%rd6+4], %f157;
$L__BB0_40:
	add.s32 	%r94, %r8, 2;
	setp.ge.s32 	%p23, %r94, %r49;
	@%p23 bra 	$L__BB0_42;
	mul.f32 	%f158, %f65, %f185;
	st.global.f32 	[%rd6+8], %f158;
$L__BB0_42:
	add.s32 	%r95, %r8, 3;
	setp.ge.s32 	%p24, %r95, %r49;
	@%p24 bra 	$L__BB0_44;
	mul.f32 	%f159, %f65, %f184;
	st.global.f32 	[%rd6+12], %f159;
$L__BB0_44:
	add.s32 	%r45, %r5, 2;
	setp.ge.s32 	%p25, %r45, %r49;
	@%p25 bra 	$L__BB0_53;
	mul.lo.s32 	%r46, %r45, %r49;
	setp.ge.s32 	%p26, %r8, %r49;
	@%p26 bra 	$L__BB0_47;
	mul.f32 	%f160, %f65, %f192;
	add.s32 	%r96, %r8, %r46;
	mul.wide.u32 	%rd31, %r96, 4;
	add.s64 	%rd32, %rd4, %rd31;
	st.global.f32 	[%rd32], %f160;
$L__BB0_47:
	add.s32 	%r97, %r8, 1;
	setp.ge.s32 	%p27, %r97, %r49;
	cvt.u64.u32 	%rd33, %r46;
	cvt.u64.u32 	%rd34, %r8;
	add.s64 	%rd35, %rd34, %rd33;
	shl.b64 	%rd36, %rd35, 2;
	add.s64 	%rd7, %rd4, %rd36;
	@%p27 bra 	$L__BB0_49;
	mul.f32 	%f161, %f65, %f193;
	st.global.f32 	[%rd7+4], %f161;
$L__BB0_49:
	add.s32 	%r98, %r8, 2;
	setp.ge.s32 	%p28, %r98, %r49;
	@%p28 bra 	$L__BB0_51;
	mul.f32 	%f162, %f65, %f194;
	st.global.f32 	[%rd7+8], %f162;
$L__BB0_51:
	add.s32 	%r99, %r8, 3;
	setp.ge.s32 	%p29, %r99, %r49;
	@%p29 bra 	$L__BB0_53;
	mul.f32 	%f163, %f65, %f195;
	st.global.f32 	[%rd7+12], %f163;
$L__BB0_53:
	add.s32 	%r47, %r5, 3;
	setp.ge.s32 	%p30, %r47, %r49;
	@%p30 bra 	$L__BB0_62;
	mul.lo.s32 	%r48, %r47, %r49;
	setp.ge.s32 	%p31, %r8, %r49;
	@%p31 bra 	$L__BB0_56;
	mul.f32 	%f164, %f65, %f196;
	add.s32 	%r100, %r8, %r48;
	mul.wide.u32 	%rd37, %r100, 4;
	add.s64 	%rd38, %rd4, %rd37;
	st.global.f32 	[%rd38], %f164;
$L__BB0_56:
	add.s32 	%r101, %r8, 1;
	setp.ge.s32 	%p32, %r101, %r49;
	cvt.u64.u32 	%rd39, %r48;
	cvt.u64.u32 	%rd40, %r8;
	add.s64 	%rd41, %rd40, %rd39;
	shl.b64 	%rd42, %rd41, 2;
	add.s64 	%rd8, %rd4, %rd42;
	@%p32 bra 	$L__BB0_58;
	mul.f32 	%f165, %f65, %f197;
	st.global.f32 	[%rd8+4], %f165;
$L__BB0_58:
	add.s32 	%r102, %r8, 2;
	setp.ge.s32 	%p33, %r102, %r49;
	@%p33 bra 	$L__BB0_60;
	mul.f32 	%f166, %f65, %f198;
	st.global.f32 	[%rd8+8], %f166;
$L__BB0_60:
	add.s32 	%r103, %r8, 3;
	setp.ge.s32 	%p34, %r103, %r49;
	@%p34 bra 	$L__BB0_62;
	mul.f32 	%f167, %f65, %f199;
	st.global.f32 	[%rd8+12], %f167;
$L__BB0_62:
	ret;

}
	// .globl	_Z22softmax_warp_optimizediPf
.visible .entry _Z22softmax_warp_optimizediPf(
	.param .u32 _Z22softmax_warp_optimizediPf_param_0,
	.param .u64 .ptr .align 1 _Z22softmax_warp_optimizediPf_param_1
)
{
	.reg .pred 	%p<33>;
	.reg .b32 	%r<135>;
	.reg .b32 	%f<198>;
	.reg .b64 	%rd<22>;

	ld.param.u32 	%r58, [_Z22softmax_warp_optimizediPf_param_0];
	ld.param.u64 	%rd5, [_Z22softmax_warp_optimizediPf_param_1];
	cvta.to.global.u64 	%rd1, %rd5;
	mov.u32 	%r59, %ctaid.x;
	mov.u32 	%r60, %ntid.x;
	shr.u32 	%r61, %r60, 5;
	mov.u32 	%r62, %tid.x;
	shr.u32 	%r63, %r62, 5;
	mad.lo.s32 	%r1, %r61, %r59, %r63;
	and.b32  	%r134, %r62, 31;
	setp.ge.s32 	%p1, %r1, %r58;
	@%p1 bra 	$L__BB1_28;
	setp.ge.s32 	%p2, %r134, %r58;
	mov.f32 	%f192, 0fFF800000;
	@%p2 bra 	$L__BB1_14;
	mul.lo.s32 	%r3, %r1, %r58;
	not.b32 	%r64, %r134;
	add.s32 	%r65, %r58, %r64;
	shr.u32 	%r66, %r65, 5;
	add.s32 	%r4, %r66, 1;
	and.b32  	%r5, %r4, 15;
	setp.lt.u32 	%p3, %r65, 480;
	mov.f32 	%f192, 0fFF800000;
	mov.u32 	%r123, %r134;
	@%p3 bra 	$L__BB1_5;
	and.b32  	%r67, %r4, 268435440;
	neg.s32 	%r122, %r67;
	add.s64 	%rd2, %rd1, 1024;
	add.s32 	%r121, %r3, %r134;
	mov.f32 	%f192, 0fFF800000;
	mov.u32 	%r123, %r134;
$L__BB1_4:
	.pragma "nounroll";
	mul.wide.s32 	%rd6, %r121, 4;
	add.s64 	%rd7, %rd2, %rd6;
	ld.global.f32 	%f27, [%rd7+-1024];
	max.f32 	%f28, %f192, %f27;
	ld.global.f32 	%f29, [%rd7+-896];
	max.f32 	%f30, %f28, %f29;
	ld.global.f32 	%f31, [%rd7+-768];
	max.f32 	%f32, %f30, %f31;
	ld.global.f32 	%f33, [%rd7+-640];
	max.f32 	%f34, %f32, %f33;
	ld.global.f32 	%f35, [%rd7+-512];
	max.f32 	%f36, %f34, %f35;
	ld.global.f32 	%f37, [%rd7+-384];
	max.f32 	%f38, %f36, %f37;
	ld.global.f32 	%f39, [%rd7+-256];
	max.f32 	%f40, %f38, %f39;
	ld.global.f32 	%f41, [%rd7+-128];
	max.f32 	%f42, %f40, %f41;
	ld.global.f32 	%f43, [%rd7];
	max.f32 	%f44, %f42, %f43;
	ld.global.f32 	%f45, [%rd7+128];
	max.f32 	%f46, %f44, %f45;
	ld.global.f32 	%f47, [%rd7+256];
	max.f32 	%f48, %f46, %f47;
	ld.global.f32 	%f49, [%rd7+384];
	max.f32 	%f50, %f48, %f49;
	ld.global.f32 	%f51, [%rd7+512];
	max.f32 	%f52, %f50, %f51;
	ld.global.f32 	%f53, [%rd7+640];
	max.f32 	%f54, %f52, %f53;
	ld.global.f32 	%f55, [%rd7+768];
	max.f32 	%f56, %f54, %f55;
	ld.global.f32 	%f57, [%rd7+896];
	max.f32 	%f192, %f56, %f57;
	add.s32 	%r123, %r123, 512;
	add.s32 	%r122, %r122, 16;
	add.s32 	%r121, %r121, 512;
	setp.eq.s32 	%p4, %r122, 0;
	@%p4 bra 	$L__BB1_5;
	bra.uni 	$L__BB1_4;
$L__BB1_5:
	setp.eq.s32 	%p5, %r5, 0;
	@%p5 bra 	$L__BB1_14;
	and.b32  	%r9, %r4, 7;
	setp.lt.u32 	%p6, %r5, 8;
	@%p6 bra 	$L__BB1_8;
	add.s32 	%r68, %r123, %r3;
	mul.wide.s32 	%rd8, %r68, 4;
	add.s64 	%rd9, %rd1, %rd8;
	ld.global.f32 	%f59, [%rd9];
	max.f32 	%f60, %f192, %f59;
	ld.global.f32 	%f61, [%rd9+128];
	max.f32 	%f62, %f60, %f61;
	ld.global.f32 	%f63, [%rd9+256];
	max.f32 	%f64, %f62, %f63;
	ld.global.f32 	%f65, [%rd9+384];
	max.f32 	%f66, %f64, %f65;
	ld.global.f32 	%f67, [%rd9+512];
	max.f32 	%f68, %f66, %f67;
	ld.global.f32 	%f69, [%rd9+640];
	max.f32 	%f70, %f68, %f69;
	ld.global.f32 	%f71, [%rd9+768];
	max.f32 	%f72, %f70, %f71;
	ld.global.f32 	%f73, [%rd9+896];
	max.f32 	%f192, %f72, %f73;
	add.s32 	%r123, %r123, 256;
$L__BB1_8:
	setp.eq.s32 	%p7, %r9, 0;
	@%p7 bra 	$L__BB1_14;
	and.b32  	%r12, %r4, 3;
	setp.lt.u32 	%p8, %r9, 4;
	@%p8 bra 	$L__BB1_11;
	add.s32 	%r69, %r123, %r3;
	mul.wide.s32 	%rd10, %r69, 4;
	add.s64 	%rd11, %rd1, %rd10;
	ld.global.f32 	%f75, [%rd11];
	max.f32 	%f76, %f192, %f75;
	ld.global.f32 	%f77, [%rd11+128];
	max.f32 	%f78, %f76, %f77;
	ld.global.f32 	%f79, [%rd11+256];
	max.f32 	%f80, %f78, %f79;
	ld.global.f32 	%f81, [%rd11+384];
	max.f32 	%f192, %f80, %f81;
	add.s32 	%r123, %r123, 128;
$L__BB1_11:
	setp.eq.s32 	%p9, %r12, 0;
	@%p9 bra 	$L__BB1_14;
	add.s32 	%r120, %r123, %r3;
	neg.s32 	%r119, %r12;
$L__BB1_13:
	.pragma "nounroll";
	mul.wide.s32 	%rd12, %r120, 4;
	add.s64 	%rd13, %rd1, %rd12;
	ld.global.f32 	%f82, [%rd13];
	max.f32 	%f192, %f192, %f82;
	add.s32 	%r120, %r120, 32;
	add.s32 	%r119, %r119, 1;
	setp.eq.s32 	%p10, %r119, 0;
	@%p10 bra 	$L__BB1_14;
	bra.uni 	$L__BB1_13;
$L__BB1_14:
	setp.ge.s32 	%p11, %r134, %r58;
	mov.b32 	%r70, %f192;
	shfl.sync.down.b32	%r71|%p12, %r70, 16, 31, -1;
	mov.b32 	%f84, %r71;
	max.f32 	%f85, %f192, %f84;
	mov.b32 	%r72, %f85;
	shfl.sync.down.b32	%r73|%p13, %r72, 8, 31, -1;
	mov.b32 	%f86, %r73;
	max.f32 	%f87, %f85, %f86;
	mov.b32 	%r74, %f87;
	shfl.sync.down.b32	%r75|%p14, %r74, 4, 31, -1;
	mov.b32 	%f88, %r75;
	max.f32 	%f89, %f87, %f88;
	mov.b32 	%r76, %f89;
	shfl.sync.down.b32	%r77|%p15, %r76, 2, 31, -1;
	mov.b32 	%f90, %r77;
	max.f32 	%f91, %f89, %f90;
	mov.b32 	%r78, %f91;
	shfl.sync.down.b32	%r79|%p16, %r78, 1, 31, -1;
	mov.b32 	%f92, %r79;
	max.f32 	%f93, %f91, %f92;
	mov.b32 	%r80, %f93;
	shfl.sync.idx.b32	%r81|%p17, %r80, 0, 31, -1;
	mov.b32 	%f14, %r81;
	mov.f32 	%f197, 0f00000000;
	@%p11 bra 	$L__BB1_21;
	mul.lo.s32 	%r27, %r1, %r58;
	not.b32 	%r82, %r134;
	add.s32 	%r28, %r58, %r82;
	and.b32  	%r83, %r28, 96;
	setp.eq.s32 	%p18, %r83, 96;
	mov.f32 	%f197, 0f00000000;
	mov.u32 	%r127, %r134;
	@%p18 bra 	$L__BB1_18;
	add.s32 	%r125, %r27, %r134;
	shr.u32 	%r84, %r28, 5;
	add.s32 	%r85, %r84, 1;
	and.b32  	%r86, %r85, 3;
	neg.s32 	%r124, %r86;
	mov.f32 	%f197, 0f00000000;
	mov.u32 	%r127, %r134;
$L__BB1_17:
	.pragma "nounroll";
	mul.wide.s32 	%rd14, %r125, 4;
	add.s64 	%rd15, %rd1, %rd14;
	ld.global.f32 	%f97, [%rd15];
	sub.f32 	%f98, %f97, %f14;
	fma.rn.f32 	%f99, %f98, 0f3BBB989D, 0f3F000000;
	cvt.sat.f32.f32 	%f100, %f99;
	mov.f32 	%f101, 0f4B400001;
	mov.f32 	%f102, 0f437C0000;
	fma.rm.f32 	%f103, %f100, %f102, %f101;
	add.f32 	%f104, %f103, 0fCB40007F;
	neg.f32 	%f105, %f104;
	fma.rn.f32 	%f106, %f98, 0f3FB8AA3B, %f105;
	fma.rn.f32 	%f107, %f98, 0f32A57060, %f106;
	mov.b32 	%r87, %f103;
	shl.b32 	%r88, %r87, 23;
	mov.b32 	%f108, %r88;
	ex2.approx.ftz.f32 	%f109, %f107;
	mul.f32 	%f110, %f109, %f108;
	st.global.f32 	[%rd15], %f110;
	add.f32 	%f197, %f197, %f110;
	add.s32 	%r127, %r127, 32;
	add.s32 	%r125, %r125, 32;
	add.s32 	%r124, %r124, 1;
	setp.ne.s32 	%p19, %r124, 0;
	@%p19 bra 	$L__BB1_17;
$L__BB1_18:
	setp.lt.u32 	%p20, %r28, 96;
	@%p20 bra 	$L__BB1_21;
	add.s64 	%rd3, %rd1, 256;
	add.s32 	%r128, %r127, %r27;
$L__BB1_20:
	mul.wide.s32 	%rd16, %r128, 4;
	add.s64 	%rd17, %rd3, %rd16;
	ld.global.f32 	%f111, [%rd17+-256];
	sub.f32 	%f112, %f111, %f14;
	fma.rn.f32 	%f113, %f112, 0f3BBB989D, 0f3F000000;
	cvt.sat.f32.f32 	%f114, %f113;
	mov.f32 	%f115, 0f4B400001;
	mov.f32 	%f116, 0f437C0000;
	fma.rm.f32 	%f117, %f114, %f116, %f115;
	add.f32 	%f118, %f117, 0fCB40007F;
	neg.f32 	%f119, %f118;
	fma.rn.f32 	%f120, %f112, 0f3FB8AA3B, %f119;
	fma.rn.f32 	%f121, %f112, 0f32A57060, %f120;
	mov.b32 	%r89, %f117;
	shl.b32 	%r90, %r89, 23;
	mov.b32 	%f122, %r90;
	ex2.approx.ftz.f32 	%f123, %f121;
	mul.f32 	%f124, %f123, %f122;
	st.global.f32 	[%rd17+-256], %f124;
	add.f32 	%f125, %f197, %f124;
	ld.global.f32 	%f126, [%rd17+-128];
	sub.f32 	%f127, %f126, %f14;
	fma.rn.f32 	%f128, %f127, 0f3BBB989D, 0f3F000000;
	cvt.sat.f32.f32 	%f129, %f128;
	fma.rm.f32 	%f130, %f129, %f116, %f115;
	add.f32 	%f131, %f130, 0fCB40007F;
	neg.f32 	%f132, %f131;
	fma.rn.f32 	%f133, %f127, 0f3FB8AA3B, %f132;
	fma.rn.f32 	%f134, %f127, 0f32A57060, %f133;
	mov.b32 	%r91, %f130;
	shl.b32 	%r92, %r91, 23;
	mov.b32 	%f135, %r92;
	ex2.approx.ftz.f32 	%f136, %f134;
	mul.f32 	%f137, %f136, %f135;
	st.global.f32 	[%rd17+-128], %f137;
	add.f32 	%f138, %f125, %f137;
	ld.global.f32 	%f139, [%rd17];
	sub.f32 	%f140, %f139, %f14;
	fma.rn.f32 	%f141, %f140, 0f3BBB989D, 0f3F000000;
	cvt.sat.f32.f32 	%f142, %f141;
	fma.rm.f32 	%f143, %f142, %f116, %f115;
	add.f32 	%f144, %f143, 0fCB40007F;
	neg.f32 	%f145, %f144;
	fma.rn.f32 	%f146, %f140, 0f3FB8AA3B, %f145;
	fma.rn.f32 	%f147, %f140, 0f32A57060, %f146;
	mov.b32 	%r93, %f143;
	shl.b32 	%r94, %r93, 23;
	mov.b32 	%f148, %r94;
	ex2.approx.ftz.f32 	%f149, %f147;
	mul.f32 	%f150, %f149, %f148;
	st.global.f32 	[%rd17], %f150;
	add.f32 	%f151, %f138, %f150;
	ld.global.f32 	%f152, [%rd17+128];
	sub.f32 	%f153, %f152, %f14;
	fma.rn.f32 	%f154, %f153, 0f3BBB989D, 0f3F000000;
	cvt.sat.f32.f32 	%f155, %f154;
	fma.rm.f32 	%f156, %f155, %f116, %f115;
	add.f32 	%f157, %f156, 0fCB40007F;
	neg.f32 	%f158, %f157;
	fma.rn.f32 	%f159, %f153, 0f3FB8AA3B, %f158;
	fma.rn.f32 	%f160, %f153, 0f32A57060, %f159;
	mov.b32 	%r95, %f156;
	shl.b32 	%r96, %r95, 23;
	mov.b32 	%f161, %r96;
	ex2.approx.ftz.f32 	%f162, %f160;
	mul.f32 	%f163, %f162, %f161;
	st.global.f32 	[%rd17+128], %f163;
	add.f32 	%f197, %f151, %f163;
	add.s32 	%r127, %r127, 128;
	add.s32 	%r128, %r128, 128;
	setp.lt.s32 	%p21, %r127, %r58;
	@%p21 bra 	$L__BB1_20;
$L__BB1_21:
	setp.ge.s32 	%p22, %r134, %r58;
	mov.b32 	%r97, %f197;
	shfl.sync.down.b32	%r98|%p23, %r97, 16, 31, -1;
	mov.b32 	%f164, %r98;
	add.f32 	%f165, %f197, %f164;
	mov.b32 	%r99, %f165;
	shfl.sync.down.b32	%r100|%p24, %r99, 8, 31, -1;
	mov.b32 	%f166, %r100;
	add.f32 	%f167, %f165, %f166;
	mov.b32 	%r101, %f167;
	shfl.sync.down.b32	%r102|%p25, %r101, 4, 31, -1;
	mov.b32 	%f168, %r102;
	add.f32 	%f169, %f167, %f168;
	mov.b32 	%r103, %f169;
	shfl.sync.down.b32	%r104|%p26, %r103, 2, 31, -1;
	mov.b32 	%f170, %r104;
	add.f32 	%f171, %f169, %f170;
	mov.b32 	%r105, %f171;
	shfl.sync.down.b32	%r106|%p27, %r105, 1, 31, -1;
	mov.b32 	%f172, %r106;
	add.f32 	%f173, %f171, %f172;
	mov.b32 	%r107, %f173;
	shfl.sync.idx.b32	%r108|%p28, %r107, 0, 31, -1;
	mov.b32 	%f22, %r108;
	@%p22 bra 	$L__BB1_28;
	mul.lo.s32 	%r43, %r1, %r58;
	not.b32 	%r109, %r134;
	add.s32 	%r44, %r58, %r109;
	and.b32  	%r110, %r44, 96;
	setp.eq.s32 	%p29, %r110, 96;
	@%p29 bra 	$L__BB1_25;
	shr.u32 	%r111, %r44, 5;
	add.s32 	%r112, %r111, 1;
	and.b32  	%r113, %r112, 3;
	add.s32 	%r131, %r43, %r134;
	neg.s32 	%r130, %r113;
	shl.b32 	%r114, %r112, 5;
	and.b32  	%r115, %r114, 96;
	or.b32  	%r134, %r115, %r134;
$L__BB1_24:
	.pragma "nounroll";
	mul.wide.s32 	%rd18, %r131, 4;
	add.s64 	%rd19, %rd1, %rd18;
	ld.global.f32 	%f174, [%rd19];
	div.rn.f32 	%f175, %f174, %f22;
	st.global.f32 	[%rd19], %f175;
	add.s32 	%r131, %r131, 32;
	add.s32 	%r130, %r130, 1;
	setp.ne.s32 	%p30, %r130, 0;
	@%p30 bra 	$L__BB1_24;
$L__BB1_25:
	setp.lt.u32 	%p31, %r44, 96;
	@%p31 bra 	$L__BB1_28;
	add.s64 	%rd4, %rd1, 256;
	add.s32 	%r133, %r134, %r43;
$L__BB1_27:
	mul.wide.s32 	%rd20, %r133, 4;
	add.s64 	%rd21, %rd4, %rd20;
	ld.global.f32 	%f176, [%rd21+-256];
	div.rn.f32 	%f177, %f176, %f22;
	st.global.f32 	[%rd21+-256], %f177;
	ld.global.f32 	%f178, [%rd21+-128];
	div.rn.f32 	%f179, %f178, %f22;
	st.global.f32 	[%rd21+-128], %f179;
	ld.global.f32 	%f180, [%rd21];
	div.rn.f32 	%f181, %f180, %f22;
	st.global.f32 	[%rd21], %f181;
	ld.global.f32 	%f182, [%rd21+128];
	div.rn.f32 	%f183, %f182, %f22;
	st.global.f32 	[%rd21+128], %f183;
	add.s32 	%r134, %r134, 128;
	add.s32 	%r133, %r133, 128;
	setp.lt.s32 	%p32, %r134, %r58;
	@%p32 bra 	$L__BB1_27;
$L__BB1_28:
	ret;

}
	// .globl	_Z33matmul_softmax_V_register_blockediPfS_S_
.visible .entry _Z33matmul_softmax_V_register_blockediPfS_S_(
	.param .u32 _Z33matmul_softmax_V_register_blockediPfS_S__param_0,
	.param .u64 .ptr .align 1 _Z33matmul_softmax_V_register_blockediPfS_S__param_1,
	.param .u64 .ptr .align 1 _Z33matmul_softmax_V_register_blockediPfS_S__param_2,
	.param .u64 .ptr .align 1 _Z33matmul_softmax_V_register_blockediPfS_S__param_3
)
{
	.reg .pred 	%p<35>;
	.reg .b32 	%r<115>;
	.reg .b32 	%f<295>;
	.reg .b64 	%rd<43>;
	// demoted variable
	.shared .align 4 .b8 _ZZ33matmul_softmax_V_register_blockediPfS_S_E9s_softmax[16640];
	// demoted variable
	.shared .align 4 .b8 _ZZ33matmul_softmax_V_register_blockediPfS_S_E3s_V[16640];
	ld.param.u32 	%r50, [_Z33matmul_softmax_V_register_blockediPfS_S__param_0];
	ld.param.u64 	%rd9, [_Z33matmul_softmax_V_register_blockediPfS_S__param_1];
	ld.param.u64 	%rd10, [_Z33matmul_softmax_V_register_blockediPfS_S__param_2];
	ld.param.u64 	%rd11, [_Z33matmul_softmax_V_register_blockediPfS_S__param_3];
	cvta.to.global.u64 	%rd1, %rd9;
	cvta.to.global.u64 	%rd2, %rd10;
	cvta.to.global.u64 	%rd3, %rd11;
	mov.u32 	%r51, %ctaid.x;
	mov.u32 	%r52, %ctaid.y;
	mov.u32 	%r1, %tid.x;
	mov.u32 	%r2, %tid.y;
	shl.b32 	%r3, %r52, 6;
	shl.b32 	%r4, %r2, 2;
	add.s32 	%r5, %r3, %r4;
	shl.b32 	%r6, %r51, 6;
	shl.b32 	%r7, %r1, 2;
	add.s32 	%r8, %r6, %r7;
	setp.lt.s32 	%p1, %r50, 1;
	mov.f32 	%f263, 0f00000000;
	mov.f32 	%f264, %f263;
	mov.f32 	%f265, %f263;
	mov.f32 	%f266, %f263;
	mov.f32 	%f267, %f263;
	mov.f32 	%f268, %f263;
	mov.f32 	%f269, %f263;
	mov.f32 	%f270, %f263;
	mov.f32 	%f271, %f263;
	mov.f32 	%f272, %f263;
	mov.f32 	%f273, %f263;
	mov.f32 	%f274, %f263;
	mov.f32 	%f275, %f263;
	mov.f32 	%f276, %f263;
	mov.f32 	%f277, %f263;
	mov.f32 	%f278, %f263;
	@%p1 bra 	$L__BB2_26;
	shl.b32 	%r9, %r1, 1;
	mov.u32 	%r54, %ntid.x;
	shl.b32 	%r10, %r54, 1;
	shl.b32 	%r11, %r54, 3;
	mov.b32 	%r105, 0;
	mov.f32 	%f263, 0f00000000;
$L__BB2_2:
	setp.gt.u32 	%p2, %r2, 63;
	mov.u32 	%r106, %r2;
	@%p2 bra 	$L__BB2_23;
$L__BB2_3:
	setp.gt.u32 	%p3, %r1, 31;
	add.s32 	%r14, %r106, %r3;
	@%p3 bra 	$L__BB2_12;
	mul.lo.s32 	%r55, %r14, %r50;
	shl.b32 	%r56, %r1, 3;
	mov.u32 	%r57, _ZZ33matmul_softmax_V_register_blockediPfS_S_E9s_softmax;
	add.s32 	%r58, %r56, %r57;
	mad.lo.s32 	%r59, %r106, 260, %r58;
	add.s32 	%r110, %r59, 4;
	shl.b32 	%r60, %r105, 6;
	add.s32 	%r61, %r9, %r60;
	add.s32 	%r109, %r61, %r55;
	add.s32 	%r108, %r61, 1;
	add.s32 	%r107, %r108, %r55;
	mov.u32 	%r111, %r9;
$L__BB2_5:
	mul.wide.s32 	%rd12, %r107, 4;
	add.s64 	%rd4, %rd1, %rd12;
	add.s32 	%r62, %r108, -1;
	max.s32 	%r63, %r14, %r62;
	setp.ge.s32 	%p4, %r63, %r50;
	@%p4 bra 	$L__BB2_7;
	mul.wide.u32 	%rd13, %r109, 4;
	add.s64 	%rd14, %rd1, %rd13;
	ld.global.f32 	%f67, [%rd14];
	st.shared.f32 	[%r110+-4], %f67;
	bra.uni 	$L__BB2_8;
$L__BB2_7:
	mov.b32 	%r64, 0;
	st.shared.u32 	[%r110+-4], %r64;
$L__BB2_8:
	max.s32 	%r65, %r14, %r108;
	setp.ge.s32 	%p5, %r65, %r50;
	@%p5 bra 	$L__BB2_10;
	ld.global.f32 	%f68, [%rd4];
	st.shared.f32 	[%r110], %f68;
	bra.uni 	$L__BB2_11;
$L__BB2_10:
	mov.b32 	%r66, 0;
	st.shared.u32 	[%r110], %r66;
$L__BB2_11:
	add.s32 	%r111, %r111, %r10;
	add.s32 	%r110, %r110, %r11;
	add.s32 	%r109, %r109, %r10;
	add.s32 	%r108, %r108, %r10;
	add.s32 	%r107, %r107, %r10;
	setp.lt.u32 	%p6, %r111, 64;
	@%p6 bra 	$L__BB2_5;
$L__BB2_12:
	mov.u32 	%r67, %ntid.y;
	add.s32 	%r106, %r106, %r67;
	setp.lt.u32 	%p7, %r106, 64;
	mov.u32 	%r112, %r2;
	@%p7 bra 	$L__BB2_3;
$L__BB2_13:
	shl.b32 	%r68, %r105, 6;
	add.s32 	%r31, %r112, %r68;
	@%p3 bra 	$L__BB2_22;
	shl.b32 	%r69, %r112, 2;
	mov.u32 	%r70, _ZZ33matmul_softmax_V_register_blockediPfS_S_E3s_V;
	add.s32 	%r32, %r70, %r69;
	mul.lo.s32 	%r33, %r31, %r50;
	mov.u32 	%r113, %r9;
$L__BB2_15:
	add.s32 	%r35, %r113, %r6;
	max.s32 	%r72, %r31, %r35;
	setp.ge.s32 	%p9, %r72, %r50;
	mad.lo.s32 	%r36, %r113, 260, %r32;
	@%p9 bra 	$L__BB2_17;
	add.s32 	%r74, %r35, %r33;
	mul.wide.u32 	%rd15, %r74, 4;
	add.s64 	%rd16, %rd2, %rd15;
	ld.global.f32 	%f69, [%rd16];
	st.shared.f32 	[%r36], %f69;
	bra.uni 	$L__BB2_18;
$L__BB2_17:
	mov.b32 	%r73, 0;
	st.shared.u32 	[%r36], %r73;
$L__BB2_18:
	add.s32 	%r37, %r35, 1;
	max.s32 	%r75, %r31, %r37;
	setp.ge.s32 	%p10, %r75, %r50;
	@%p10 bra 	$L__BB2_20;
	add.s32 	%r77, %r37, %r33;
	mul.wide.s32 	%rd17, %r77, 4;
	add.s64 	%rd18, %rd2, %rd17;
	ld.global.f32 	%f70, [%rd18];
	st.shared.f32 	[%r36+260], %f70;
	bra.uni 	$L__BB2_21;
$L__BB2_20:
	mov.b32 	%r76, 0;
	st.shared.u32 	[%r36+260], %r76;
$L__BB2_21:
	add.s32 	%r113, %r113, %r10;
	setp.lt.u32 	%p11, %r113, 64;
	@%p11 bra 	$L__BB2_15;
$L__BB2_22:
	mov.u32 	%r78, %ntid.y;
	add.s32 	%r112, %r112, %r78;
	setp.lt.u32 	%p12, %r112, 64;
	@%p12 bra 	$L__BB2_13;
$L__BB2_23:
	bar.sync 	0;
	mov.b32 	%r114, 0;
$L__BB2_24:
	.pragma "nounroll";
	shl.b32 	%r80, %r114, 2;
	mov.u32 	%r81, _ZZ33matmul_softmax_V_register_blockediPfS_S_E9s_softmax;
	add.s32 	%r82, %r81, %r80;
	mad.lo.s32 	%r83, %r4, 260, %r82;
	ld.shared.f32 	%f71, [%r83];
	ld.shared.f32 	%f72, [%r83+260];
	ld.shared.f32 	%f73, [%r83+520];
	ld.shared.f32 	%f74, [%r83+780];
	mov.u32 	%r84, _ZZ33matmul_softmax_V_register_blockediPfS_S_E3s_V;
	add.s32 	%r85, %r84, %r80;
	mad.lo.s32 	%r86, %r7, 260, %r85;
	ld.shared.f32 	%f75, [%r86];
	ld.shared.f32 	%f76, [%r86+260];
	ld.shared.f32 	%f77, [%r86+520];
	ld.shared.f32 	%f78, [%r86+780];
	fma.rn.f32 	%f79, %f71, %f75, %f270;
	fma.rn.f32 	%f80, %f71, %f76, %f269;
	fma.rn.f32 	%f81, %f71, %f77, %f268;
	fma.rn.f32 	%f82, %f71, %f78, %f267;
	fma.rn.f32 	%f83, %f72, %f75, %f266;
	fma.rn.f32 	%f84, %f72, %f76, %f265;
	fma.rn.f32 	%f85, %f72, %f77, %f264;
	fma.rn.f32 	%f86, %f72, %f78, %f263;
	fma.rn.f32 	%f87, %f73, %f75, %f271;
	fma.rn.f32 	%f88, %f73, %f76, %f272;
	fma.rn.f32 	%f89, %f73, %f77, %f273;
	fma.rn.f32 	%f90, %f73, %f78, %f274;
	fma.rn.f32 	%f91, %f74, %f75, %f275;
	fma.rn.f32 	%f92, %f74, %f76, %f276;
	fma.rn.f32 	%f93, %f74, %f77, %f277;
	fma.rn.f32 	%f94, %f74, %f78, %f278;
	ld.shared.f32 	%f95, [%r83+4];
	ld.shared.f32 	%f96, [%r83+264];
	ld.shared.f32 	%f97, [%r83+524];
	ld.shared.f32 	%f98, [%r83+784];
	ld.shared.f32 	%f99, [%r86+4];
	ld.shared.f32 	%f100, [%r86+264];
	ld.shared.f32 	%f101, [%r86+524];
	ld.shared.f32 	%f102, [%r86+784];
	fma.rn.f32 	%f103, %f95, %f99, %f79;
	fma.rn.f32 	%f104, %f95, %f100, %f80;
	fma.rn.f32 	%f105, %f95, %f101, %f81;
	fma.rn.f32 	%f106, %f95, %f102, %f82;
	fma.rn.f32 	%f107, %f96, %f99, %f83;
	fma.rn.f32 	%f108, %f96, %f100, %f84;
	fma.rn.f32 	%f109, %f96, %f101, %f85;
	fma.rn.f32 	%f110, %f96, %f102, %f86;
	fma.rn.f32 	%f111, %f97, %f99, %f87;
	fma.rn.f32 	%f112, %f97, %f100, %f88;
	fma.rn.f32 	%f113, %f97, %f101, %f89;
	fma.rn.f32 	%f114, %f97, %f102, %f90;
	fma.rn.f32 	%f115, %f98, %f99, %f91;
	fma.rn.f32 	%f116, %f98, %f100, %f92;
	fma.rn.f32 	%f117, %f98, %f101, %f93;
	fma.rn.f32 	%f118, %f98, %f102, %f94;
	ld.shared.f32 	%f119, [%r83+8];
	ld.shared.f32 	%f120, [%r83+268];
	ld.shared.f32 	%f121, [%r83+528];
	ld.shared.f32 	%f122, [%r83+788];
	ld.shared.f32 	%f123, [%r86+8];
	ld.shared.f32 	%f124, [%r86+268];
	ld.shared.f32 	%f125, [%r86+528];
	ld.shared.f32 	%f126, [%r86+788];
	fma.rn.f32 	%f127, %f119, %f123, %f103;
	fma.rn.f32 	%f128, %f119, %f124, %f104;
	fma.rn.f32 	%f129, %f119, %f125, %f105;
	fma.rn.f32 	%f130, %f119, %f126, %f106;
	fma.rn.f32 	%f131, %f120, %f123, %f107;
	fma.rn.f32 	%f132, %f120, %f124, %f108;
	fma.rn.f32 	%f133, %f120, %f125, %f109;
	fma.rn.f32 	%f134, %f120, %f126, %f110;
	fma.rn.f32 	%f135, %f121, %f123, %f111;
	fma.rn.f32 	%f136, %f121, %f124, %f112;
	fma.rn.f32 	%f137, %f121, %f125, %f113;
	fma.rn.f32 	%f138, %f121, %f126, %f114;
	fma.rn.f32 	%f139, %f122, %f123, %f115;
	fma.rn.f32 	%f140, %f122, %f124, %f116;
	fma.rn.f32 	%f141, %f122, %f125, %f117;
	fma.rn.f32 	%f142, %f122, %f126, %f118;
	ld.shared.f32 	%f143, [%r83+12];
	ld.shared.f32 	%f144, [%r83+272];
	ld.shared.f32 	%f145, [%r83+532];
	ld.shared.f32 	%f146, [%r83+792];
	ld.shared.f32 	%f147, [%r86+12];
	ld.shared.f32 	%f148, [%r86+272];
	ld.shared.f32 	%f149, [%r86+532];
	ld.shared.f32 	%f150, [%r86+792];
	fma.rn.f32 	%f151, %f143, %f147, %f127;
	fma.rn.f32 	%f152, %f143, %f148, %f128;
	fma.rn.f32 	%f153, %f143, %f149, %f129;
	fma.rn.f32 	%f154, %f143, %f150, %f130;
	fma.rn.f32 	%f155, %f144, %f147, %f131;
	fma.rn.f32 	%f156, %f144, %f148, %f132;
	fma.rn.f32 	%f157, %f144, %f149, %f133;
	fma.rn.f32 	%f158, %f144, %f150, %f134;
	fma.rn.f32 	%f159, %f145, %f147, %f135;
	fma.rn.f32 	%f160, %f145, %f148, %f136;
	fma.rn.f32 	%f161, %f145, %f149, %f137;
	fma.rn.f32 	%f162, %f145, %f150, %f138;
	fma.rn.f32 	%f163, %f146, %f147, %f139;
	fma.rn.f32 	%f164, %f146, %f148, %f140;
	fma.rn.f32 	%f165, %f146, %f149, %f141;
	fma.rn.f32 	%f166, %f146, %f150, %f142;
	ld.shared.f32 	%f167, [%r83+16];
	ld.shared.f32 	%f168, [%r83+276];
	ld.shared.f32 	%f169, [%r83+536];
	ld.shared.f32 	%f170, [%r83+796];
	ld.shared.f32 	%f171, [%r86+16];
	ld.shared.f32 	%f172, [%r86+276];
	ld.shared.f32 	%f173, [%r86+536];
	ld.shared.f32 	%f174, [%r86+796];
	fma.rn.f32 	%f175, %f167, %f171, %f151;
	fma.rn.f32 	%f176, %f167, %f172, %f152;
	fma.rn.f32 	%f177, %f167, %f173, %f153;
	fma.rn.f32 	%f178, %f167, %f174, %f154;
	fma.rn.f32 	%f179, %f168, %f171, %f155;
	fma.rn.f32 	%f180, %f168, %f172, %f156;
	fma.rn.f32 	%f181, %f168, %f173, %f157;
	fma.rn.f32 	%f182, %f168, %f174, %f158;
	fma.rn.f32 	%f183, %f169, %f171, %f159;
	fma.rn.f32 	%f184, %f169, %f172, %f160;
	fma.rn.f32 	%f185, %f169, %f173, %f161;
	fma.rn.f32 	%f186, %f169, %f174, %f162;
	fma.rn.f32 	%f187, %f170, %f171, %f163;
	fma.rn.f32 	%f188, %f170, %f172, %f164;
	fma.rn.f32 	%f189, %f170, %f173, %f165;
	fma.rn.f32 	%f190, %f170, %f174, %f166;
	ld.shared.f32 	%f191, [%r83+20];
	ld.shared.f32 	%f192, [%r83+280];
	ld.shared.f32 	%f193, [%r83+540];
	ld.shared.f32 	%f194, [%r83+800];
	ld.shared.f32 	%f195, [%r86+20];
	ld.shared.f32 	%f196, [%r86+280];
	ld.shared.f32 	%f197, [%r86+540];
	ld.shared.f32 	%f198, [%r86+800];
	fma.rn.f32 	%f199, %f191, %f195, %f175;
	fma.rn.f32 	%f200, %f191, %f196, %f176;
	fma.rn.f32 	%f201, %f191, %f197, %f177;
	fma.rn.f32 	%f202, %f191, %f198, %f178;
	fma.rn.f32 	%f203, %f192, %f195, %f179;
	fma.rn.f32 	%f204, %f192, %f196, %f180;
	fma.rn.f32 	%f205, %f192, %f197, %f181;
	fma.rn.f32 	%f206, %f192, %f198, %f182;
	fma.rn.f32 	%f207, %f193, %f195, %f183;
	fma.rn.f32 	%f208, %f193, %f196, %f184;
	fma.rn.f32 	%f209, %f193, %f197, %f185;
	fma.rn.f32 	%f210, %f193, %f198, %f186;
	fma.rn.f32 	%f211, %f194, %f195, %f187;
	fma.rn.f32 	%f212, %f194, %f196, %f188;
	fma.rn.f32 	%f213, %f194, %f197, %f189;
	fma.rn.f32 	%f214, %f194, %f198, %f190;
	ld.shared.f32 	%f215, [%r83+24];
	ld.shared.f32 	%f216, [%r83+284];
	ld.shared.f32 	%f217, [%r83+544];
	ld.shared.f32 	%f218, [%r83+804];
	ld.shared.f32 	%f219, [%r86+24];
	ld.shared.f32 	%f220, [%r86+284];
	ld.shared.f32 	%f221, [%r86+544];
	ld.shared.f32 	%f222, [%r86+804];
	fma.rn.f32 	%f223, %f215, %f219, %f199;
	fma.rn.f32 	%f224, %f215, %f220, %f200;
	fma.rn.f32 	%f225, %f215, %f221, %f201;
	fma.rn.f32 	%f226, %f215, %f222, %f202;
	fma.rn.f32 	%f227, %f216, %f219, %f203;
	fma.rn.f32 	%f228, %f216, %f220, %f204;
	fma.rn.f32 	%f229, %f216, %f221, %f205;
	fma.rn.f32 	%f230, %f216, %f222, %f206;
	fma.rn.f32 	%f231, %f217, %f219, %f207;
	fma.rn.f32 	%f232, %f217, %f220, %f208;
	fma.rn.f32 	%f233, %f217, %f221, %f209;
	fma.rn.f32 	%f234, %f217, %f222, %f210;
	fma.rn.f32 	%f235, %f218, %f219, %f211;
	fma.rn.f32 	%f236, %f218, %f220, %f212;
	fma.rn.f32 	%f237, %f218, %f221, %f213;
	fma.rn.f32 	%f238, %f218, %f222, %f214;
	ld.shared.f32 	%f239, [%r83+28];
	ld.shared.f32 	%f240, [%r83+288];
	ld.shared.f32 	%f241, [%r83+548];
	ld.shared.f32 	%f242, [%r83+808];
	ld.shared.f32 	%f243, [%r86+28];
	ld.shared.f32 	%f244, [%r86+288];
	ld.shared.f32 	%f245, [%r86+548];
	ld.shared.f32 	%f246, [%r86+808];
	fma.rn.f32 	%f270, %f239, %f243, %f223;
	fma.rn.f32 	%f269, %f239, %f244, %f224;
	fma.rn.f32 	%f268, %f239, %f245, %f225;
	fma.rn.f32 	%f267, %f239, %f246, %f226;
	fma.rn.f32 	%f266, %f240, %f243, %f227;
	fma.rn.f32 	%f265, %f240, %f244, %f228;
	fma.rn.f32 	%f264, %f240, %f245, %f229;
	fma.rn.f32 	%f263, %f240, %f246, %f230;
	fma.rn.f32 	%f271, %f241, %f243, %f231;
	fma.rn.f32 	%f272, %f241, %f244, %f232;
	fma.rn.f32 	%f273, %f241, %f245, %f233;
	fma.rn.f32 	%f274, %f241, %f246, %f234;
	fma.rn.f32 	%f275, %f242, %f243, %f235;
	fma.rn.f32 	%f276, %f242, %f244, %f236;
	fma.rn.f32 	%f277, %f242, %f245, %f237;
	fma.rn.f32 	%f278, %f242, %f246, %f238;
	add.s32 	%r114, %r114, 8;
	setp.ne.s32 	%p13, %r114, 64;
	@%p13 bra 	$L__BB2_24;
	bar.sync 	0;
	add.s32 	%r105, %r105, 1;
	add.s32 	%r87, %r50, 63;
	shr.u32 	%r88, %r87, 6;
	setp.ne.s32 	%p14, %r105, %r88;
	@%p14 bra 	$L__BB2_2;
$L__BB2_26:
	setp.ge.s32 	%p15, %r5, %r50;
	@%p15 bra 	$L__BB2_35;
	mul.lo.s32 	%r43, %r5, %r50;
	setp.ge.s32 	%p16, %r8, %r50;
	@%p16 bra 	$L__BB2_29;
	add.s32 	%r89, %r8, %r43;
	mul.wide.u32 	%rd19, %r89, 4;
	add.s64 	%rd20, %rd3, %rd19;
	st.global.f32 	[%rd20], %f270;
$L__BB2_29:
	add.s32 	%r90, %r8, 1;
	setp.ge.s32 	%p17, %r90, %r50;
	cvt.u64.u32 	%rd21, %r43;
	cvt.u64.u32 	%rd22, %r8;
	add.s64 	%rd23, %rd22, %rd21;
	shl.b64 	%rd24, %rd23, 2;
	add.s64 	%rd5, %rd3, %rd24;
	@%p17 bra 	$L__BB2_31;
	st.global.f32 	[%rd5+4], %f269;
$L__BB2_31:
	add.s32 	%r91, %r8, 2;
	setp.ge.s32 	%p18, %r91, %r50;
	@%p18 bra 	$L__BB2_33;
	st.global.f32 	[%rd5+8], %f268;
$L__BB2_33:
	add.s32 	%r92, %r8, 3;
	setp.ge.s32 	%p19, %r92, %r50;
	@%p19 bra 	$L__BB2_35;
	st.global.f32 	[%rd5+12], %f267;
$L__BB2_35:
	add.s32 	%r44, %r5, 1;
	setp.ge.s32 	%p20, %r44, %r50;
	@%p20 bra 	$L__BB2_44;
	mul.lo.s32 	%r45, %r44, %r50;
	setp.ge.s32 	%p21, %r8, %r50;
	@%p21 bra 	$L__BB2_38;
	add.s32 	%r93, %r8, %r45;
	mul.wide.u32 	%rd25, %r93, 4;
	add.s64 	%rd26, %rd3, %rd25;
	st.global.f32 	[%rd26], %f266;
$L__BB2_38:
	add.s32 	%r94, %r8, 1;
	setp.ge.s32 	%p22, %r94, %r50;
	cvt.u64.u32 	%rd27, %r45;
	cvt.u64.u32 	%rd28, %r8;
	add.s64 	%rd29, %rd28, %rd27;
	shl.b64 	%rd30, %rd29, 2;
	add.s64 	%rd6, %rd3, %rd30;
	@%p22 bra 	$L__BB2_40;
	st.global.f32 	[%rd6+4], %f265;
$L__BB2_40:
	add.s32 	%r95, %r8, 2;
	setp.ge.s32 	%p23, %r95, %r50;
	@%p23 bra 	$L__BB2_42;
	st.global.f32 	[%rd6+8], %f264;
$L__BB2_42:
	add.s32 	%r96, %r8, 3;
	setp.ge.s32 	%p24, %r96, %r50;
	@%p24 bra 	$L__BB2_44;
	st.global.f32 	[%rd6+12], %f263;
$L__BB2_44:
	add.s32 	%r46, %r5, 2;
	setp.ge.s32 	%p25, %r46, %r50;
	@%p25 bra 	$L__BB2_53;
	mul.lo.s32 	%r47, %r46, %r50;
	setp.ge.s32 	%p26, %r8, %r50;
	@%p26 bra 	$L__BB2_47;
	add.s32 	%r97, %r8, %r47;
	mul.wide.u32 	%rd31, %r97, 4;
	add.s64 	%rd32, %rd3, %rd31;
	st.global.f32 	[%rd32], %f271;
$L__BB2_47:
	add.s32 	%r98, %r8, 1;
	setp.ge.s32 	%p27, %r98, %r50;
	cvt.u64.u32 	%rd33, %r47;
	cvt.u64.u32 	%rd34, %r8;
	add.s64 	%rd35, %rd34, %rd33;
	shl.b64 	%rd36, %rd35, 2;
	add.s64 	%rd7, %rd3, %rd36;
	@%p27 bra 	$L__BB2_49;
	st.global.f32 	[%rd7+4], %f272;
$L__BB2_49:
	add.s32 	%r99, %r8, 2;
	setp.ge.s32 	%p28, %r99, %r50;
	@%p28 bra 	$L__BB2_51;
	st.global.f32 	[%rd7+8], %f273;
$L__BB2_51:
	add.s32 	%r100, %r8, 3;
	setp.ge.s32 	%p29, %r100, %r50;
	@%p29 bra 	$L__BB2_53;
	st.global.f32 	[%rd7+12], %f274;
$L__BB2_53:
	add.s32 	%r48, %r5, 3;
	setp.ge.s32 	%p30, %r48, %r50;
	@%p30 bra 	$L__BB2_62;
	mul.lo.s32 	%r49, %r48, %r50;
	setp.ge.s32 	%p31, %r8, %r50;
	@%p31 bra 	$L__BB2_56;
	add.s32 	%r101, %r8, %r49;
	mul.wide.u32 	%rd37, %r101, 4;
	add.s64 	%rd38, %rd3, %rd37;
	st.global.f32 	[%rd38], %f275;
$L__BB2_56:
	add.s32 	%r102, %r8, 1;
	setp.ge.s32 	%p32, %r102, %r50;
	cvt.u64.u32 	%rd39, %r49;
	cvt.u64.u32 	%rd40, %r8;
	add.s64 	%rd41, %rd40, %rd39;
	shl.b64 	%rd42, %rd41, 2;
	add.s64 	%rd8, %rd3, %rd42;
	@%p32 bra 	$L__BB2_58;
	st.global.f32 	[%rd8+4], %f276;
$L__BB2_58:
	add.s32 	%r103, %r8, 2;
	setp.ge.s32 	%p33, %r103, %r50;
	@%p33 bra 	$L__BB2_60;
	st.global.f32 	[%rd8+8], %f277;
$L__BB2_60:
	add.s32 	%r104, %r8, 3;
	setp.ge.s32 	%p34, %r104, %r50;
	@%p34 bra 	$L__BB2_62;
	st.global.f32 	[%rd8+12], %f278;
$L__BB2_62:
	ret;

}


// ===== COMPILED SASS (sm_100) =====

	.target	sm_100

	.elftype	@"ET_EXEC"


//--------------------- .note.nv.tkinfo           --------------------------
	.section	.note.nv.tkinfo,"",@"SHT_NOTE"
	.sectionflags	@"SHF_NOTE_NV_TKINFO"
	.tkinfo
        /*0018*/ 	.word	0x00000002
        /*0030*/ 	.string	""
        /*0030*/ 	.string	"ptxas"
        /*0030*/ 	.string	"Cuda compilation tools, release 13.0, V13.0.88"
        /*0030*/ 	.string	"Build cuda_13.0.r13.0/compiler.36424714_0"
        /*0030*/ 	.string	"-arch sm_100 -m 64 "



//--------------------- .note.nv.cuinfo           --------------------------
	.section	.note.nv.cuinfo,"",@"SHT_NOTE"
	.sectionflags	@"SHF_NOTE_NV_CUINFO"
        /*0018*/ 	.short	0x0002
        /*001a*/ 	.short	0x0064
        /*001c*/ 	.short	0x0082
	.zero		2


//--------------------- .nv.info                  --------------------------
	.section	.nv.info,"",@"SHT_CUDA_INFO"
	.align	4


	//----- nvinfo : EIATTR_REGCOUNT
	.align		4
        /*0000*/ 	.byte	0x04, 0x2f
        /*0002*/ 	.short	(.L_1 - .L_0)
	.align		4
.L_0:
        /*0004*/ 	.word	index@(_Z27matmul_QKT_register_blockediPfS_S_f)
        /*0008*/ 	.word	0x00000030


	//----- nvinfo : EIATTR_FRAME_SIZE
	.align		4
.L_1:
        /*000c*/ 	.byte	0x04, 0x11
        /*000e*/ 	.short	(.L_3 - .L_2)
	.align		4
.L_2:
        /*0010*/ 	.word	index@(_Z27matmul_QKT_register_blockediPfS_S_f)
        /*0014*/ 	.word	0x00000000


	//----- nvinfo : EIATTR_REGCOUNT
	.align		4
.L_3:
        /*0018*/ 	.byte	0x04, 0x2f
        /*001a*/ 	.short	(.L_5 - .L_4)
	.align		4
.L_4:
        /*001c*/ 	.word	index@(_Z22softmax_warp_optimizediPf)
        /*0020*/ 	.word	0x0000001d


	//----- nvinfo : EIATTR_FRAME_SIZE
	.align		4
.L_5:
        /*0024*/ 	.byte	0x04, 0x11
        /*0026*/ 	.short	(.L_7 - .L_6)
	.align		4
.L_6:
        /*0028*/ 	.word	index@($__internal_0_$__cuda_sm3x_div_rn_noftz_f32_slowpath)
        /*002c*/ 	.word	0x00000000


	//----- nvinfo : EIATTR_FRAME_SIZE
	.align		4
.L_7:
        /*0030*/ 	.byte	0x04, 0x11
        /*0032*/ 	.short	(.L_9 - .L_8)
	.align		4
.L_8:
        /*0034*/ 	.word	index@(_Z22softmax_warp_optimizediPf)
        /*0038*/ 	.word	0x00000000


	//----- nvinfo : EIATTR_REGCOUNT
	.align		4
.L_9:
        /*003c*/ 	.byte	0x04, 0x2f
        /*003e*/ 	.short	(.L_11 - .L_10)
	.align		4
.L_10:
        /*0040*/ 	.word	index@(_Z33matmul_softmax_V_register_blockediPfS_S_)
        /*0044*/ 	.word	0x00000038


	//----- nvinfo : EIATTR_FRAME_SIZE
	.align		4
.L_11:
        /*0048*/ 	.byte	0x04, 0x11
        /*004a*/ 	.short	(.L_13 - .L_12)
	.align		4
.L_12:
        /*004c*/ 	.word	index@(_Z33matmul_softmax_V_register_blockediPfS_S_)
        /*0050*/ 	.word	0x00000000


	//----- nvinfo : EIATTR_MIN_STACK_SIZE
	.align		4
.L_13:
        /*0054*/ 	.byte	0x04, 0x12
        /*0056*/ 	.short	(.L_15 - .L_14)
	.align		4
.L_14:
        /*0058*/ 	.word	index@(_Z33matmul_softmax_V_register_blockediPfS_S_)
        /*005c*/ 	.word	0x00000000


	//----- nvinfo : EIATTR_MIN_STACK_SIZE
	.align		4
.L_15:
        /*0060*/ 	.byte	0x04, 0x12
        /*0062*/ 	.short	(.L_17 - .L_16)
	.align		4
.L_16:
        /*0064*/ 	.word	index@(_Z22softmax_warp_optimizediPf)
        /*0068*/ 	.word	0x00000000


	//----- nvinfo : EIATTR_MIN_STACK_SIZE
	.align		4
.L_17:
        /*006c*/ 	.byte	0x04, 0x12
        /*006e*/ 	.short	(.L_19 - .L_18)
	.align		4
.L_18:
        /*0070*/ 	.word	index@(_Z27matmul_QKT_register_blockediPfS_S_f)
        /*0074*/ 	.word	0x00000000
.L_19:


//--------------------- .nv.compat                --------------------------
	.section	.nv.compat,"",@"SHT_CUDA_COMPAT_INFO"
	.align	4
        /*0000*/ 	.byte	0x02, 0x09, 0x00, 0x00, 0x02, 0x02, 0x01, 0x00, 0x02, 0x05, 0x05, 0x00, 0x03, 0x07, 0x01, 0x01
        /*0010*/ 	.byte	0x02, 0x03, 0x00, 0x00, 0x02, 0x06, 0x01, 0x00, 0x04, 0x0b, 0x08, 0x00, 0x01, 0x00, 0x00, 0x00
        /*0020*/ 	.byte	0x00, 0x00, 0x00, 0x00


//--------------------- .nv.info._Z33matmul_softmax_V_register_blockediPfS_S_ --------------------------
	.section	.nv.info._Z33matmul_softmax_V_register_blockediPfS_S_,"",@"SHT_CUDA_INFO"
	.sectionflags	@""
	.align	4


	//----- nvinfo : EIATTR_CUDA_API_VERSION
	.align		4
        /*0000*/ 	.byte	0x04, 0x37
        /*0002*/ 	.short	(.L_21 - .L_20)
.L_20:
        /*0004*/ 	.word	0x00000082


	//----- nvinfo : EIATTR_KPARAM_INFO
	.align		4
.L_21:
        /*0008*/ 	.byte	0x04, 0x17
        /*000a*/ 	.short	(.L_23 - .L_22)
.L_22:
        /*000c*/ 	.word	0x00000000
        /*0010*/ 	.short	0x0003
        /*0012*/ 	.short	0x0018
        /*0014*/ 	.byte	0x00, 0xf5, 0x21, 0x00


	//----- nvinfo : EIATTR_KPARAM_INFO
	.align		4
.L_23:
        /*0018*/ 	.byte	0x04, 0x17
        /*001a*/ 	.short	(.L_25 - .L_24)
.L_24:
        /*001c*/ 	.word	0x00000000
        /*0020*/ 	.short	0x0002
        /*0022*/ 	.short	0x0010
        /*0024*/ 	.byte	0x00, 0xf5, 0x21, 0x00


	//----- nvinfo : EIATTR_KPARAM_INFO
	.align		4
.L_25:
        /*0028*/ 	.byte	0x04, 0x17
        /*002a*/ 	.short	(.L_27 - .L_26)
.L_26:
        /*002c*/ 	.word	0x00000000
        /*0030*/ 	.short	0x0001
        /*0032*/ 	.short	0x0008
        /*0034*/ 	.byte	0x00, 0xf5, 0x21, 0x00


	//----- nvinfo : EIATTR_KPARAM_INFO
	.align		4
.L_27:
        /*0038*/ 	.byte	0x04, 0x17
        /*003a*/ 	.short	(.L_29 - .L_28)
.L_28:
        /*003c*/ 	.word	0x00000000
        /*0040*/ 	.short	0x0000
        /*0042*/ 	.short	0x0000
        /*0044*/ 	.byte	0x00, 0xf0, 0x11, 0x00


	//----- nvinfo : EIATTR_SPARSE_MMA_MASK
	.align		4
.L_29:
        /*0048*/ 	.byte	0x03, 0x50
        /*004a*/ 	.short	0x0000


	//----- nvinfo : EIATTR_MAXREG_COUNT
	.align		4
        /*004c*/ 	.byte	0x03, 0x1b
        /*004e*/ 	.short	0x00ff


	//----- nvinfo : EIATTR_NUM_BARRIERS
	.align		4
        /*0050*/ 	.byte	0x02, 0x4c
        /*0052*/ 	.byte	0x01
	.zero		1


	//----- nvinfo : EIATTR_MERCURY_ISA_VERSION
	.align		4
        /*0054*/ 	.byte	0x03, 0x5f
        /*0056*/ 	.short	0x0101


	//----- nvinfo : EIATTR_UNUSED_LOAD_BYTE_OFFSET
	.align		4
        /*0058*/ 	.byte	0x04, 0x44
        /*005a*/ 	.short	(.L_31 - .L_30)


	//   ....[0]....
.L_30:
        /*005c*/ 	.word	0x00000840
        /*0060*/ 	.word	0x0000fff0


	//   ....[1]....
        /*0064*/ 	.word	0x00000860
        /*0068*/ 	.word	0x0000fff0


	//   ....[2]....
        /*006c*/ 	.word	0x00000d90
        /*0070*/ 	.word	0x00000fff


	//   ....[3]....
        /*0074*/ 	.word	0x00000dd0
        /*0078*/ 	.word	0x00000fff


	//----- nvinfo : EIATTR_VRC_CTA_INIT_COUNT
	.align		4
.L_31:
        /*007c*/ 	.byte	0x02, 0x4a
	.zero		1
	.zero		1


	//----- nvinfo : EIATTR_EXIT_INSTR_OFFSETS
	.align		4
        /*0080*/ 	.byte	0x04, 0x1c
        /*0082*/ 	.short	(.L_33 - .L_32)


	//   ....[0]....
.L_32:
        /*0084*/ 	.word	0x00001710


	//   ....[1]....
        /*0088*/ 	.word	0x00001850


	//   ....[2]....
        /*008c*/ 	.word	0x00001870


	//----- nvinfo : EIATTR_CRS_STACK_SIZE
	.align		4
.L_33:
        /*0090*/ 	.byte	0x04, 0x1e
        /*0092*/ 	.short	(.L_35 - .L_34)
.L_34:
        /*0094*/ 	.word	0x00000000


	//----- nvinfo : EIATTR_CBANK_PARAM_SIZE
	.align		4
.L_35:
        /*0098*/ 	.byte	0x03, 0x19
        /*009a*/ 	.short	0x0020


	//----- nvinfo : EIATTR_PARAM_CBANK
	.align		4
        /*009c*/ 	.byte	0x04, 0x0a
        /*009e*/ 	.short	(.L_37 - .L_36)
	.align		4
.L_36:
        /*00a0*/ 	.word	index@(.nv.constant0._Z33matmul_softmax_V_register_blockediPfS_S_)
        /*00a4*/ 	.short	0x0380
        /*00a6*/ 	.short	0x0020


	//----- nvinfo : EIATTR_SW_WAR
	.align		4
.L_37:
        /*00a8*/ 	.byte	0x04, 0x36
        /*00aa*/ 	.short	(.L_39 - .L_38)
.L_38:
        /*00ac*/ 	.word	0x00000008
.L_39:


//--------------------- .nv.info._Z22softmax_warp_optimizediPf --------------------------
	.section	.nv.info._Z22softmax_warp_optimizediPf,"",@"SHT_CUDA_INFO"
	.sectionflags	@""
	.align	4


	//----- nvinfo : EIATTR_CUDA_API_VERSION
	.align		4
        /*0000*/ 	.byte	0x04, 0x37
        /*0002*/ 	.short	(.L_41 - .L_40)
.L_40:
        /*0004*/ 	.word	0x00000082


	//----- nvinfo : EIATTR_KPARAM_INFO
	.align		4
.L_41:
        /*0008*/ 	.byte	0x04, 0x17
        /*000a*/ 	.short	(.L_43 - .L_42)
.L_42:
        /*000c*/ 	.word	0x00000000
        /*0010*/ 	.short	0x0001
        /*0012*/ 	.short	0x0008
        /*0014*/ 	.byte	0x00, 0xf5, 0x21, 0x00


	//----- nvinfo : EIATTR_KPARAM_INFO
	.align		4
.L_43:
        /*0018*/ 	.byte	0x04, 0x17
        /*001a*/ 	.short	(.L_45 - .L_44)
.L_44:
        /*001c*/ 	.word	0x00000000
        /*0020*/ 	.short	0x0000
        /*0022*/ 	.short	0x0000
        /*0024*/ 	.byte	0x00, 0xf0, 0x11, 0x00


	//----- nvinfo : EIATTR_SPARSE_MMA_MASK
	.align		4
.L_45:
        /*0028*/ 	.byte	0x03, 0x50
        /*002a*/ 	.short	0x0000


	//----- nvinfo : EIATTR_MAXREG_COUNT
	.align		4
        /*002c*/ 	.byte	0x03, 0x1b
        /*002e*/ 	.short	0x00ff


	//----- nvinfo : EIATTR_MERCURY_ISA_VERSION
	.align		4
        /*0030*/ 	.byte	0x03, 0x5f
        /*0032*/ 	.short	0x0101


	//----- nvinfo : EIATTR_COOP_GROUP_MASK_REGIDS
	.align		4
        /*0034*/ 	.byte	0x04, 0x29
        /*0036*/ 	.short	(.L_47 - .L_46)


	//   ....[0]....
.L_46:
        /*0038*/ 	.word	0xffffffff


	//   ....[1]....
        /*003c*/ 	.word	0xffffffff


	//   ....[2]....
        /*0040*/ 	.word	0xffffffff


	//   ....[3]....
        /*0044*/ 	.word	0xffffffff


	//   ....[4]....
        /*0048*/ 	.word	0xffffffff


	//   ....[5]....
        /*004c*/ 	.word	0xffffffff


	//   ....[6]....
        /*0050*/ 	.word	0xffffffff


	//   ....[7]....
        /*0054*/ 	.word	0xffffffff


	//   ....[8]....
        /*0058*/ 	.word	0xffffffff


	//   ....[9]....
        /*005c*/ 	.word	0xffffffff


	//   ....[10]....
        /*0060*/ 	.word	0xffffffff


	//   ....[11]....
        /*0064*/ 	.word	0xffffffff


	//----- nvinfo : EIATTR_COOP_GROUP_INSTR_OFFSETS
	.align		4
.L_47:
        /*0068*/ 	.byte	0x04, 0x28
        /*006a*/ 	.short	(.L_49 - .L_48)


	//   ....[0]....
.L_48:
        /*006c*/ 	.word	0x00000780


	//   ....[1]....
        /*0070*/ 	.word	0x000007e0


	//   ....[2]....
        /*0074*/ 	.word	0x00000800


	//   ....[3]....
        /*0078*/ 	.word	0x00000820


	//   ....[4]....
        /*007c*/ 	.word	0x00000840


	//   ....[5]....
        /*0080*/ 	.word	0x00000860


	//   ....[6]....
        /*0084*/ 	.word	0x00000ea0


	//   ....[7]....
        /*0088*/ 	.word	0x00000ed0


	//   ....[8]....
        /*008c*/ 	.word	0x00000ef0


	//   ....[9]....
        /*0090*/ 	.word	0x00000f10


	//   ....[10]....
        /*0094*/ 	.word	0x00000f30


	//   ....[11]....
        /*0098*/ 	.word	0x00000f50


	//----- nvinfo : EIATTR_VRC_CTA_INIT_COUNT
	.align		4
.L_49:
        /*009c*/ 	.byte	0x02, 0x4a
	.zero		1
	.zero		1


	//----- nvinfo : EIATTR_EXIT_INSTR_OFFSETS
	.align		4
        /*00a0*/ 	.byte	0x04, 0x1c
        /*00a2*/ 	.short	(.L_51 - .L_50)


	//   ....[0]....
.L_50:
        /*00a4*/ 	.word	0x00000090


	//   ....[1]....
        /*00a8*/ 	.word	0x00000f60


	//   ....[2]....
        /*00ac*/ 	.word	0x000011a0


	//   ....[3]....
        /*00b0*/ 	.word	0x00001680


	//----- nvinfo : EIATTR_CRS_STACK_SIZE
	.align		4
.L_51:
        /*00b4*/ 	.byte	0x04, 0x1e
        /*00b6*/ 	.short	(.L_53 - .L_52)
.L_52:
        /*00b8*/ 	.word	0x00000000


	//----- nvinfo : EIATTR_CBANK_PARAM_SIZE
	.align		4
.L_53:
        /*00bc*/ 	.byte	0x03, 0x19
        /*00be*/ 	.short	0x0010


	//----- nvinfo : EIATTR_PARAM_CBANK
	.align		4
        /*00c0*/ 	.byte	0x04, 0x0a
        /*00c2*/ 	.short	(.L_55 - .L_54)
	.align		4
.L_54:
        /*00c4*/ 	.word	index@(.nv.constant0._Z22softmax_warp_optimizediPf)
        /*00c8*/ 	.short	0x0380
        /*00ca*/ 	.short	0x0010


	//----- nvinfo : EIATTR_SW_WAR
	.align		4
.L_55:
        /*00cc*/ 	.byte	0x04, 0x36
        /*00ce*/ 	.short	(.L_57 - .L_56)
.L_56:
        /*00d0*/ 	.word	0x00000008
.L_57:


//--------------------- .nv.info._Z27matmul_QKT_register_blockediPfS_S_f --------------------------
	.section	.nv.info._Z27matmul_QKT_register_blockediPfS_S_f,"",@"SHT_CUDA_INFO"
	.sectionflags	@""
	.align	4


	//----- nvinfo : EIATTR_CUDA_API_VERSION
	.align		4
        /*0000*/ 	.byte	0x04, 0x37
        /*0002*/ 	.short	(.L_59 - .L_58)
.L_58:
        /*0004*/ 	.word	0x00000082


	//----- nvinfo : EIATTR_KPARAM_INFO
	.align		4
.L_59:
        /*0008*/ 	.byte	0x04, 0x17
        /*000a*/ 	.short	(.L_61 - .L_60)
.L_60:
        /*000c*/ 	.word	0x00000000
        /*0010*/ 	.short	0x0004
        /*0012*/ 	.short	0x0020
        /*0014*/ 	.byte	0x00, 0xf0, 0x11, 0x00


	//----- nvinfo : EIATTR_KPARAM_INFO
	.align		4
.L_61:
        /*0018*/ 	.byte	0x04, 0x17
        /*001a*/ 	.short	(.L_63 - .L_62)
.L_62:
        /*001c*/ 	.word	0x00000000
        /*0020*/ 	.short	0x0003
        /*0022*/ 	.short	0x0018
        /*0024*/ 	.byte	0x00, 0xf5, 0x21, 0x00


	//----- nvinfo : EIATTR_KPARAM_INFO
	.align		4
.L_63:
        /*0028*/ 	.byte	0x04, 0x17
        /*002a*/ 	.short	(.L_65 - .L_64)
.L_64:
        /*002c*/ 	.word	0x00000000
        /*0030*/ 	.short	0x0002
        /*0032*/ 	.short	0x0010
        /*0034*/ 	.byte	0x00, 0xf5, 0x21, 0x00


	//----- nvinfo : EIATTR_KPARAM_INFO
	.align		4
.L_65:
        /*0038*/ 	.byte	0x04, 0x17
        /*003a*/ 	.short	(.L_67 - .L_66)
.L_66:
        /*003c*/ 	.word	0x00000000
        /*0040*/ 	.short	0x0001
        /*0042*/ 	.short	0x0008
        /*0044*/ 	.byte	0x00, 0xf5, 0x21, 0x00


	//----- nvinfo : EIATTR_KPARAM_INFO
	.align		4
.L_67:
        /*0048*/ 	.byte	0x04, 0x17
        /*004a*/ 	.short	(.L_69 - .L_68)
.L_68:
        /*004c*/ 	.word	0x00000000
        /*0050*/ 	.short	0x0000
        /*0052*/ 	.short	0x0000
        /*0054*/ 	.byte	0x00, 0xf0, 0x11, 0x00


	//----- nvinfo : EIATTR_SPARSE_MMA_MASK
	.align		4
.L_69:
        /*0058*/ 	.byte	0x03, 0x50
        /*005a*/ 	.short	0x0000


	//----- nvinfo : EIATTR_MAXREG_COUNT
	.align		4
        /*005c*/ 	.byte	0x03, 0x1b
        /*005e*/ 	.short	0x00ff


	//----- nvinfo : EIATTR_NUM_BARRIERS
	.align		4
        /*0060*/ 	.byte	0x02, 0x4c
        /*0062*/ 	.byte	0x01
	.zero		1


	//----- nvinfo : EIATTR_MERCURY_ISA_VERSION
	.align		4
        /*0064*/ 	.byte	0x03, 0x5f
        /*0066*/ 	.short	0x0101


	//----- nvinfo : EIATTR_UNUSED_LOAD_BYTE_OFFSET
	.align		4
        /*0068*/ 	.byte	0x04, 0x44
        /*006a*/ 	.short	(.L_71 - .L_70)


	//   ....[0]....
.L_70:
        /*006c*/ 	.word	0x00000810
        /*0070*/ 	.word	0x0000fff0


	//   ....[1]....
        /*0074*/ 	.word	0x00000840
        /*0078*/ 	.word	0x0000fff0


	//   ....[2]....
        /*007c*/ 	.word	0x000009b0
        /*0080*/ 	.word	0x00000fff


	//   ....[3]....
        /*0084*/ 	.word	0x00000a30
        /*0088*/ 	.word	0x00000fff


	//----- nvinfo : EIATTR_VRC_CTA_INIT_COUNT
	.align		4
.L_71:
        /*008c*/ 	.byte	0x02, 0x4a
	.zero		1
	.zero		1


	//----- nvinfo : EIATTR_EXIT_INSTR_OFFSETS
	.align		4
        /*0090*/ 	.byte	0x04, 0x1c
        /*0092*/ 	.short	(.L_73 - .L_72)


	//   ....[0]....
.L_72:
        /*0094*/ 	.word	0x00001410


	//   ....[1]....
        /*0098*/ 	.word	0x000015b0


	//   ....[2]....
        /*009c*/ 	.word	0x000015f0


	//----- nvinfo : EIATTR_CRS_STACK_SIZE
	.align		4
.L_73:
        /*00a0*/ 	.byte	0x04, 0x1e
        /*00a2*/ 	.short	(.L_75 - .L_74)
.L_74:
        /*00a4*/ 	.word	0x00000000


	//----- nvinfo : EIATTR_CBANK_PARAM_SIZE
	.align		4
.L_75:
        /*00a8*/ 	.byte	0x03, 0x19
        /*00aa*/ 	.short	0x0024


	//----- nvinfo : EIATTR_PARAM_CBANK
	.align		4
        /*00ac*/ 	.byte	0x04, 0x0a
        /*00ae*/ 	.short	(.L_77 - .L_76)
	.align		4
.L_76:
        /*00b0*/ 	.word	index@(.nv.constant0._Z27matmul_QKT_register_blockediPfS_S_f)
        /*00b4*/ 	.short	0x0380
        /*00b6*/ 	.short	0x0024


	//----- nvinfo : EIATTR_SW_WAR
	.align		4
.L_77:
        /*00b8*/ 	.byte	0x04, 0x36
        /*00ba*/ 	.short	(.L_79 - .L_78)
.L_78:
        /*00bc*/ 	.word	0x00000008
.L_79:


//--------------------- .nv.callgraph             --------------------------
	.section	.nv.callgraph,"",@"SHT_CUDA_CALLGRAPH"
	.align	4
	.sectionentsize	8
	.align		4
        /*0000*/ 	.word	0x00000000
	.align		4
        /*0004*/ 	.word	0xffffffff
	.align		4
        /*0008*/ 	.word	0x00000000
	.align		4
        /*000c*/ 	.word	0xfffffffe
	.align		4
        /*0010*/ 	.word	0x00000000
	.align		4
        /*0014*/ 	.word	0xfffffffd
	.align		4
        /*0018*/ 	.word	0x00000000
	.align		4
        /*001c*/ 	.word	0xfffffffc


//--------------------- .text._Z33matmul_softmax_V_register_blockediPfS_S_ --------------------------
	.section	.text._Z33matmul_softmax_V_register_blockediPfS_S_,"ax",@progbits
	.align	128
        .global         _Z33matmul_softmax_V_register_blockediPfS_S_
        .type           _Z33matmul_softmax_V_register_blockediPfS_S_,@function
        .size           _Z33matmul_softmax_V_register_blockediPfS_S_,(.L_x_91 - _Z33matmul_softmax_V_register_blockediPfS_S_)
        .other          _Z33matmul_softmax_V_register_blockediPfS_S_,@"STO_CUDA_ENTRY STV_DEFAULT"
_Z33matmul_softmax_V_register_blockediPfS_S_:
.text._Z33matmul_softmax_V_register_blockediPfS_S_:
[----:B------:R-:W-:Y:S01]  /*0000*/  LDC R1, c[0x0][0x37c] ;  /* 0x0000df00ff017b82 */ /* 0x000fe20000000800 */
[----:B------:R-:W0:Y:S01]  /*0010*/  LDCU UR5, c[0x0][0x380] ;  /* 0x00007000ff0577ac */ /* 0x000e220008000800 */
[----:B------:R-:W1:Y:S01]  /*0020*/  S2R R44, SR_CTAID.X ;  /* 0x00000000002c7919 */ /* 0x000e620000002500 */
[----:B------:R-:W-:Y:S01]  /*0030*/  HFMA2 R37, -RZ, RZ, 0, 0 ;  /* 0x00000000ff257431 */ /* 0x000fe200000001ff */
[----:B------:R-:W-:Y:S01]  /*0040*/  CS2R R4, SRZ ;  /* 0x0000000000047805 */ /* 0x000fe2000001ff00 */
[----:B------:R-:W-:Y:S01]  /*0050*/  HFMA2 R50, -RZ, RZ, 0, 0 ;  /* 0x00000000ff327431 */ /* 0x000fe200000001ff */
[----:B------:R-:W2:Y:S01]  /*0060*/  S2R R0, SR_CTAID.Y ;  /* 0x0000000000007919 */ /* 0x000ea20000002600 */
[----:B------:R-:W-:Y:S02]  /*0070*/  CS2R R6, SRZ ;  /* 0x0000000000067805 */ /* 0x000fe4000001ff00 */
[----:B------:R-:W-:Y:S02]  /*0080*/  CS2R R22, SRZ ;  /* 0x0000000000167805 */ /* 0x000fe4000001ff00 */
[----:B------:R-:W-:-:S02]  /*0090*/  MOV R49, RZ ;  /* 0x000000ff00317202 */ /* 0x000fc40000000f00 */
[----:B------:R-:W-:Y:S02]  /*00a0*/  CS2R R20, SRZ ;  /* 0x0000000000147805 */ /* 0x000fe4000001ff00 */
[----:B------:R-:W-:Y:S02]  /*00b0*/  MOV R19, RZ ;  /* 0x000000ff00137202 */ /* 0x000fe40000000f00 */
[----:B------:R-:W-:Y:S02]  /*00c0*/  CS2R R16, SRZ ;  /* 0x0000000000107805 */ /* 0x000fe4000001ff00 */
[----:B------:R-:W-:Y:S01]  /*00d0*/  CS2R R38, SRZ ;  /* 0x0000000000267805 */ /* 0x000fe2000001ff00 */
[----:B------:R-:W3:Y:S01]  /*00e0*/  LDCU.64 UR6, c[0x0][0x358] ;  /* 0x00006b00ff0677ac */ /* 0x000ee20008000a00 */
[----:B0-----:R-:W-:-:S09]  /*00f0*/  UISETP.GE.AND UP0, UPT, UR5, 0x1, UPT ;  /* 0x000000010500788c */ /* 0x001fd2000bf06270 */
[----:B------:R-:W-:Y:S05]  /*0100*/  BRA.U !UP0, `(.L_x_0) ;  /* 0x0000001108387547 */ /* 0x000fea000b800000 */
[----:B------:R-:W0:Y:S01]  /*0110*/  LDC R2, c[0x0][0x360] ;  /* 0x0000d800ff027b82 */ /* 0x000e220000000800 */
[----:B------:R-:W-:Y:S02]  /*0120*/  MOV R48, RZ ;  /* 0x000000ff00307202 */ /* 0x000fe40000000f00 */
[----:B------:R-:W-:-:S07]  /*0130*/  MOV R4, RZ ;  /* 0x000000ff00047202 */ /* 0x000fce0000000f00 */
.L_x_16:
[----:B------:R-:W4:Y:S01]  /*0140*/  S2R R3, SR_TID.Y ;  /* 0x0000000000037919 */ /* 0x000f220000002200 */
[----:B------:R-:W0:Y:S01]  /*0150*/  LDCU UR9, c[0x0][0x380] ;  /* 0x00007000ff0977ac */ /* 0x000e220008000800 */
[----:B------:R-:W-:Y:S01]  /*0160*/  BSSY.RECONVERGENT B0, `(.L_x_1) ;  /* 0x000005a000007945 */ /* 0x000fe20003800200 */
[----:B----4-:R-:W-:-:S13]  /*0170*/  ISETP.GT.U32.AND P0, PT, R3, 0x3f, PT ;  /* 0x0000003f0300780c */ /* 0x010fda0003f04070 */
[----:B0-----:R-:W-:Y:S05]  /*0180*/  @P0 BRA `(.L_x_2) ;  /* 0x00000004005c0947 */ /* 0x001fea0003800000 */
[----:B------:R-:W-:Y:S01]  /*0190*/  BSSY.RECONVERGENT B1, `(.L_x_3) ;  /* 0x000002c000017945 */ /* 0x000fe20003800200 */
[----:B------:R-:W-:-:S07]  /*01a0*/  MOV R13, R3 ;  /* 0x00000003000d7202 */ /* 0x000fce0000000f00 */
.L_x_7:
[----:B------:R-:W0:Y:S01]  /*01b0*/  S2R R12, SR_TID.X ;  /* 0x00000000000c7919 */ /* 0x000e220000002100 */
[----:B------:R-:W-:Y:S01]  /*01c0*/  BSSY.RECONVERGENT B2, `(.L_x_4) ;  /* 0x0000024000027945 */ /* 0x000fe20003800200 */
[----:B0-----:R-:W-:-:S13]  /*01d0*/  ISETP.GT.U32.AND P0, PT, R12, 0x1f, PT ;  /* 0x0000001f0c00780c */ /* 0x001fda0003f04070 */
[----:B------:R-:W-:Y:S05]  /*01e0*/  @P0 BRA `(.L_x_5) ;  /* 0x0000000000840947 */ /* 0x000fea0003800000 */
[----:B------:R-:W0:Y:S01]  /*01f0*/  S2UR UR5, SR_CgaCtaId ;  /* 0x00000000000579c3 */ /* 0x000e220000008800 */
[----:B------:R-:W4:Y:S01]  /*0200*/  LDCU UR8, c[0x0][0x380] ;  /* 0x00007000ff0877ac */ /* 0x000f220008000800 */
[----:B------:R-:W-:Y:S02]  /*0210*/  SHF.L.U32 R31, R12, 0x1, RZ ;  /* 0x000000010c1f7819 */ /* 0x000fe400000006ff */
[----:B--2---:R-:W-:Y:S01]  /*0220*/  LEA R14, R0, R13, 0x6 ;  /* 0x0000000d000e7211 */ /* 0x004fe200078e30ff */
[----:B------:R-:W-:Y:S01]  /*0230*/  UMOV UR4, 0x400 ;  /* 0x0000040000047882 */ /* 0x000fe20000000000 */
[----:B------:R-:W-:-:S04]  /*0240*/  LEA R9, R48, R31, 0x6 ;  /* 0x0000001f30097211 */ /* 0x000fc800078e30ff */
[----:B------:R-:W-:Y:S01]  /*0250*/  IADD3 R27, PT, PT, R9, 0x1, RZ ;  /* 0x00000001091b7810 */ /* 0x000fe20007ffe0ff */
[----:B----4-:R-:W-:-:S04]  /*0260*/  IMAD R25, R14, UR8, R9 ;  /* 0x000000080e197c24 */ /* 0x010fc8000f8e0209 */
[----:B------:R-:W-:Y:S01]  /*0270*/  IMAD R29, R14, UR8, R27 ;  /* 0x000000080e1d7c24 */ /* 0x000fe2000f8e021b */
[----:B0-----:R-:W-:-:S06]  /*0280*/  ULEA UR4, UR5, UR4, 0x18 ;  /* 0x0000000405047291 */ /* 0x001fcc000f8ec0ff */
[----:B------:R-:W-:-:S05]  /*0290*/  LEA R8, R12, UR4, 0x3 ;  /* 0x000000040c087c11 */ /* 0x000fca000f8e18ff */
[----:B------:R-:W-:-:S05]  /*02a0*/  IMAD R8, R13, 0x104, R8 ;  /* 0x000001040d087824 */ /* 0x000fca00078e0208 */
[----:B------:R-:W-:-:S07]  /*02b0*/  IADD3 R15, PT, PT, R8, 0x4, RZ ;  /* 0x00000004080f7810 */ /* 0x000fce0007ffe0ff */
.L_x_6:
[----:B------:R-:W0:Y:S01]  /*02c0*/  LDC.64 R10, c[0x0][0x388] ;  /* 0x0000e200ff0a7b82 */ /* 0x000e220000000a00 */
[----:B------:R-:W-:Y:S02]  /*02d0*/  VIADDMNMX R8, R27, 0xffffffff, R14, !PT ;  /* 0xffffffff1b087846 */ /* 0x000fe4000780010e */
[----:B------:R-:W-:Y:S02]  /*02e0*/  VIMNMX R9, PT, PT, R14, R27, !PT ;  /* 0x0000001b0e097248 */ /* 0x000fe40007fe0100 */
[----:B------:R-:W-:Y:S02]  /*02f0*/  ISETP.GE.AND P1, PT, R8, UR9, PT ;  /* 0x0000000908007c0c */ /* 0x000fe4000bf26270 */
[----:B------:R-:W-:Y:S01]  /*0300*/  ISETP.GE.AND P2, PT, R9, UR9, PT ;  /* 0x0000000909007c0c */ /* 0x000fe2000bf46270 */
[----:B0-----:R-:W-:-:S10]  /*0310*/  IMAD.WIDE R8, R29, 0x4, R10 ;  /* 0x000000041d087825 */ /* 0x001fd400078e020a */
[----:B------:R-:W-:Y:S02]  /*0320*/  @!P1 IMAD.WIDE.U32 R10, R25, 0x4, R10 ;  /* 0x00000004190a9825 */ /* 0x000fe400078e000a */
[----:B---3--:R-:W2:Y:S04]  /*0330*/  @!P2 LDG.E R8, desc[UR6][R8.64] ;  /* 0x000000060808a981 */ /* 0x008ea8000c1e1900 */
[----:B------:R-:W3:Y:S01]  /*0340*/  @!P1 LDG.E R10, desc[UR6][R10.64] ;  /* 0x000000060a0a9981 */ /* 0x000ee2000c1e1900 */
[C---:B------:R-:W-:Y:S02]  /*0350*/  LEA R31, R2.reuse, R31, 0x1 ;  /* 0x0000001f021f7211 */ /* 0x040fe400078e08ff */
[C---:B------:R-:W-:Y:S02]  /*0360*/  LEA R27, R2.reuse, R27, 0x1 ;  /* 0x0000001b021b7211 */ /* 0x040fe400078e08ff */
[----:B------:R-:W-:-:S02]  /*0370*/  LEA R29, R2, R29, 0x1 ;  /* 0x0000001d021d7211 */ /* 0x000fc400078e08ff */
[----:B------:R-:W-:Y:S01]  /*0380*/  LEA R25, R2, R25, 0x1 ;  /* 0x0000001902197211 */ /* 0x000fe200078e08ff */
[----:B--2---:R-:W-:Y:S04]  /*0390*/  @!P2 STS [R15], R8 ;  /* 0x000000080f00a388 */ /* 0x004fe80000000800 */
[----:B---3--:R-:W-:Y:S04]  /*03a0*/  @!P1 STS [R15+-0x4], R10 ;  /* 0xfffffc0a0f009388 */ /* 0x008fe80000000800 */
[----:B------:R-:W-:Y:S01]  /*03b0*/  @P1 STS [R15+-0x4], RZ ;  /* 0xfffffcff0f001388 */ /* 0x000fe20000000800 */
[----:B------:R-:W-:-:S03]  /*03c0*/  ISETP.GE.U32.AND P1, PT, R31, 0x40, PT ;  /* 0x000000401f00780c */ /* 0x000fc60003f26070 */
[----:B------:R0:W-:Y:S02]  /*03d0*/  @P2 STS [R15], RZ ;  /* 0x000000ff0f002388 */ /* 0x0001e40000000800 */
[----:B0-----:R-:W-:-:S08]  /*03e0*/  LEA R15, R2, R15, 0x3 ;  /* 0x0000000f020f7211 */ /* 0x001fd000078e18ff */
[----:B------:R-:W-:Y:S05]  /*03f0*/  @!P1 BRA `(.L_x_6) ;  /* 0xfffffffc00b09947 */ /* 0x000fea000383ffff */
.L_x_5:
[----:B---3--:R-:W-:Y:S05]  /*0400*/  BSYNC.RECONVERGENT B2 ;  /* 0x0000000000027941 */ /* 0x008fea0003800200 */
.L_x_4:
[----:B------:R-:W0:Y:S02]  /*0410*/  LDCU UR4, c[0x0][0x364] ;  /* 0x00006c80ff0477ac */ /* 0x000e240008000800 */
[----:B0-----:R-:W-:-:S04]  /*0420*/  IADD3 R13, PT, PT, R13, UR4, RZ ;  /* 0x000000040d0d7c10 */ /* 0x001fc8000fffe0ff */
[----:B------:R-:W-:-:S13]  /*0430*/  ISETP.GE.U32.AND P1, PT, R13, 0x40, PT ;  /* 0x000000400d00780c */ /* 0x000fda0003f26070 */
[----:B------:R-:W-:Y:S05]  /*0440*/  @!P1 BRA `(.L_x_7) ;  /* 0xfffffffc00589947 */ /* 0x000fea000383ffff */
[----:B------:R-:W-:Y:S05]  /*0450*/  BSYNC.RECONVERGENT B1 ;  /* 0x0000000000017941 */ /* 0x000fea0003800200 */
.L_x_3:
[----:B------:R-:W-:-:S07]  /*0460*/  MOV R11, R3 ;  /* 0x00000003000b7202 */ /* 0x000fce0000000f00 */
.L_x_14:
[----:B------:R-:W-:Y:S04]  /*0470*/  BSSY.RECONVERGENT B1, `(.L_x_8) ;  /* 0x0000024000017945 */ /* 0x000fe80003800200 */
[----:B01----:R-:W-:Y:S05]  /*0480*/  @P0 BRA `(.L_x_9) ;  /* 0x0000000000880947 */ /* 0x003fea0003800000 */
[----:B------:R-:W0:Y:S01]  /*0490*/  S2UR UR5, SR_CgaCtaId ;  /* 0x00000000000579c3 */ /* 0x000e220000008800 */
[----:B------:R-:W-:Y:S01]  /*04a0*/  UMOV UR4, 0x400 ;  /* 0x0000040000047882 */ /* 0x000fe20000000000 */
[----:B------:R-:W-:Y:S01]  /*04b0*/  SHF.L.U32 R13, R12, 0x1, RZ ;  /* 0x000000010c0d7819 */ /* 0x000fe200000006ff */
[----:B------:R-:W-:Y:S01]  /*04c0*/  UIADD3 UR4, UPT, UPT, UR4, 0x4100, URZ ;  /* 0x0000410004047890 */ /* 0x000fe2000fffe0ff */
[----:B------:R-:W-:-:S03]  /*04d0*/  LEA R14, R48, R11, 0x6 ;  /* 0x0000000b300e7211 */ /* 0x000fc600078e30ff */
[----:B0-----:R-:W-:-:S06]  /*04e0*/  ULEA UR4, UR5, UR4, 0x18 ;  /* 0x0000000405047291 */ /* 0x001fcc000f8ec0ff */
[----:B------:R-:W-:-:S07]  /*04f0*/  LEA R18, R11, UR4, 0x2 ;  /* 0x000000040b127c11 */ /* 0x000fce000f8e10ff */
.L_x_13:
[----:B0-----:R-:W0:Y:S01]  /*0500*/  LDC R29, c[0x0][0x380] ;  /* 0x0000e000ff1d7b82 */ /* 0x001e220000000800 */
[----:B-1----:R-:W-:-:S04]  /*0510*/  LEA R25, R44, R13, 0x6 ;  /* 0x0000000d2c197211 */ /* 0x002fc800078e30ff */
[----:B------:R-:W-:-:S04]  /*0520*/  VIMNMX R8, PT, PT, R14, R25, !PT ;  /* 0x000000190e087248 */ /* 0x000fc80007fe0100 */
[----:B0-----:R-:W-:-:S13]  /*0530*/  ISETP.GE.AND P1, PT, R8, R29, PT ;  /* 0x0000001d0800720c */ /* 0x001fda0003f26270 */
[----:B------:R-:W0:Y:S01]  /*0540*/  @!P1 LDC.64 R8, c[0x0][0x390] ;  /* 0x0000e400ff089b82 */ /* 0x000e220000000a00 */
[----:B------:R-:W-:-:S04]  /*0550*/  @!P1 IMAD R15, R14, R29, R25 ;  /* 0x0000001d0e0f9224 */ /* 0x000fc800078e0219 */
[----:B0-----:R-:W-:-:S06]  /*0560*/  @!P1 IMAD.WIDE.U32 R8, R15, 0x4, R8 ;  /* 0x000000040f089825 */ /* 0x001fcc00078e0008 */
[----:B------:R-:W3:Y:S01]  /*0570*/  @!P1 LDG.E R8, desc[UR6][R8.64] ;  /* 0x0000000608089981 */ /* 0x000ee2000c1e1900 */
[----:B------:R-:W-:Y:S01]  /*0580*/  IADD3 R15, PT, PT, R25, 0x1, RZ ;  /* 0x00000001190f7810 */ /* 0x000fe20007ffe0ff */
[----:B------:R-:W-:Y:S01]  /*0590*/  IMAD R27, R13, 0x104, R18 ;  /* 0x000001040d1b7824 */ /* 0x000fe200078e0212 */
[----:B------:R-:W-:Y:S01]  /*05a0*/  LEA R13, R2, R13, 0x1 ;  /* 0x0000000d020d7211 */ /* 0x000fe200078e08ff */
[----:B------:R-:W-:Y:S01]  /*05b0*/  BSSY.RECONVERGENT B2, `(.L_x_10) ;  /* 0x000000e000027945 */ /* 0x000fe20003800200 */
[----:B------:R-:W-:Y:S02]  /*05c0*/  VIMNMX R10, PT, PT, R14, R15, !PT ;  /* 0x0000000f0e0a7248 */ /* 0x000fe40007fe0100 */
[----:B------:R-:W-:Y:S01]  /*05d0*/  ISETP.GE.U32.AND P2, PT, R13, 0x40, PT ;  /* 0x000000400d00780c */ /* 0x000fe20003f46070 */
[----:B---3--:R0:W-:Y:S04]  /*05e0*/  @!P1 STS [R27], R8 ;  /* 0x000000081b009388 */ /* 0x0081e80000000800 */
[----:B------:R0:W-:Y:S01]  /*05f0*/  @P1 STS [R27], RZ ;  /* 0x000000ff1b001388 */ /* 0x0001e20000000800 */
[----:B------:R-:W-:-:S13]  /*0600*/  ISETP.GE.AND P1, PT, R10, R29, PT ;  /* 0x0000001d0a00720c */ /* 0x000fda0003f26270 */
[----:B0-----:R-:W-:Y:S05]  /*0610*/  @P1 BRA `(.L_x_11) ;  /* 0x0000000000181947 */ /* 0x001fea0003800000 */
[----:B------:R-:W0:Y:S01]  /*0620*/  LDC.64 R8, c[0x0][0x390] ;  /* 0x0000e400ff087b82 */ /* 0x000e220000000a00 */
[----:B------:R-:W-:-:S04]  /*0630*/  IMAD R15, R14, R29, R15 ;  /* 0x0000001d0e0f7224 */ /* 0x000fc800078e020f */
[----:B0-----:R-:W-:-:S06]  /*0640*/  IMAD.WIDE R8, R15, 0x4, R8 ;  /* 0x000000040f087825 */ /* 0x001fcc00078e0208 */
[----:B------:R-:W3:Y:S04]  /*0650*/  LDG.E R8, desc[UR6][R8.64] ;  /* 0x0000000608087981 */ /* 0x000ee8000c1e1900 */
[----:B---3--:R0:W-:Y:S01]  /*0660*/  STS [R27+0x104], R8 ;  /* 0x000104081b007388 */ /* 0x0081e20000000800 */
[----:B------:R-:W-:Y:S05]  /*0670*/  BRA `(.L_x_12) ;  /* 0x0000000000047947 */ /* 0x000fea0003800000 */
.L_x_11:
[----:B------:R1:W-:Y:S02]  /*0680*/  STS [R27+0x104], RZ ;  /* 0x000104ff1b007388 */ /* 0x0003e40000000800 */
.L_x_12:
[----:B------:R-:W-:Y:S05]  /*0690*/  BSYNC.RECONVERGENT B2 ;  /* 0x0000000000027941 */ /* 0x000fea0003800200 */
.L_x_10:
[----:B------:R-:W-:Y:S05]  /*06a0*/  @!P2 BRA `(.L_x_13) ;  /* 0xfffffffc0094a947 */ /* 0x000fea000383ffff */
.L_x_9:
[----:B------:R-:W-:Y:S05]  /*06b0*/  BSYNC.RECONVERGENT B1 ;  /* 0x0000000000017941 */ /* 0x000fea0003800200 */
.L_x_8:
[----:B------:R-:W3:Y:S02]  /*06c0*/  LDCU UR4, c[0x0][0x364] ;  /* 0x00006c80ff0477ac */ /* 0x000ee40008000800 */
[----:B---3--:R-:W-:-:S04]  /*06d0*/  IADD3 R11, PT, PT, R11, UR4, RZ ;  /* 0x000000040b0b7c10 */ /* 0x008fc8000fffe0ff */
[----:B------:R-:W-:-:S13]  /*06e0*/  ISETP.GE.U32.AND P1, PT, R11, 0x40, PT ;  /* 0x000000400b00780c */ /* 0x000fda0003f26070 */
[----:B------:R-:W-:Y:S05]  /*06f0*/  @!P1 BRA `(.L_x_14) ;  /* 0xfffffffc005c9947 */ /* 0x000fea000383ffff */
.L_x_2:
[----:B---3--:R-:W-:Y:S05]  /*0700*/  BSYNC.RECONVERGENT B0 ;  /* 0x0000000000007941 */ /* 0x008fea0003800200 */
.L_x_1:
[----:B------:R-:W-:Y:S01]  /*0710*/  BAR.SYNC.DEFER_BLOCKING 0x0 ;  /* 0x0000000000007b1d */ /* 0x000fe20000010000 */
[----:B------:R-:W-:-:S07]  /*0720*/  HFMA2 R47, -RZ, RZ, 0, 0 ;  /* 0x00000000ff2f7431 */ /* 0x000fce00000001ff */
.L_x_15:
[----:B------:R-:W3:Y:S01]  /*0730*/  S2R R10, SR_CgaCtaId ;  /* 0x00000000000a7919 */ /* 0x000ee20000008800 */
[----:B------:R-:W-:Y:S01]  /*0740*/  MOV R9, 0x400 ;  /* 0x0000040000097802 */ /* 0x000fe20000000f00 */
[----:B0-----:R-:W0:Y:S03]  /*0750*/  S2R R8, SR_TID.X ;  /* 0x0000000000087919 */ /* 0x001e260000002100 */
[----:B------:R-:W-:Y:S02]  /*0760*/  IADD3 R11, PT, PT, R9, 0x4100, RZ ;  /* 0x00004100090b7810 */ /* 0x000fe40007ffe0ff */
[C---:B---3--:R-:W-:Y:S02]  /*0770*/  LEA R46, R10.reuse, R9, 0x18 ;  /* 0x000000090a2e7211 */ /* 0x048fe400078ec0ff */
[----:B------:R-:W-:Y:S02]  /*0780*/  LEA R10, R10, R11, 0x18 ;  /* 0x0000000b0a0a7211 */ /* 0x000fe400078ec0ff */
[----:B------:R-:W-:-:S02]  /*0790*/  SHF.L.U32 R9, R3, 0x2, RZ ;  /* 0x0000000203097819 */ /* 0x000fc400000006ff */
[----:B0-----:R-:W-:Y:S02]  /*07a0*/  SHF.L.U32 R8, R8, 0x2, RZ ;  /* 0x0000000208087819 */ /* 0x001fe400000006ff */
[C---:B------:R-:W-:Y:S02]  /*07b0*/  LEA R46, R47.reuse, R46, 0x2 ;  /* 0x0000002e2f2e7211 */ /* 0x040fe400078e10ff */
[C---:B------:R-:W-:Y:S02]  /*07c0*/  LEA R45, R47.reuse, R10, 0x2 ;  /* 0x0000000a2f2d7211 */ /* 0x040fe400078e10ff */
[----:B------:R-:W-:Y:S01]  /*07d0*/  IADD3 R47, PT, PT, R47, 0x8, RZ ;  /* 0x000000082f2f7810 */ /* 0x000fe20007ffe0ff */
[----:B------:R-:W-:Y:S02]  /*07e0*/  IMAD R46, R9, 0x104, R46 ;  /* 0x00000104092e7824 */ /* 0x000fe400078e022e */
[----:B------:R-:W-:Y:S01]  /*07f0*/  IMAD R45, R8, 0x104, R45 ;  /* 0x00000104082d7824 */ /* 0x000fe200078e022d */
[----:B------:R-:W-:-:S02]  /*0800*/  ISETP.NE.AND P0, PT, R47, 0x40, PT ;  /* 0x000000402f00780c */ /* 0x000fc40003f05270 */
[----:B------:R-:W-:Y:S04]  /*0810*/  LDS.128 R40, [R46] ;  /* 0x000000002e287984 */ /* 0x000fe80000000c00 */
[----:B------:R-:W0:Y:S04]  /*0820*/  LDS.128 R32, [R45] ;  /* 0x000000002d207984 */ /* 0x000e280000000c00 */
[----:B-1----:R-:W1:Y:S04]  /*0830*/  LDS.64 R26, [R45+0x208] ;  /* 0x000208002d1a7984 */ /* 0x002e680000000a00 */
[----:B------:R-:W3:Y:S04]  /*0840*/  LDS.128 R12, [R45+0x100] ;  /* 0x000100002d0c7984 */ /* 0x000ee80000000c00 */
[----:B------:R-:W4:Y:S04]  /*0850*/  LDS R51, [R45+0x30c] ;  /* 0x00030c002d337984 */ /* 0x000f280000000800 */
[----:B------:R-:W5:Y:S04]  /*0860*/  LDS.128 R28, [R46+0x100] ;  /* 0x000100002e1c7984 */ /* 0x000f680000000c00 */
[----:B------:R-:W2:Y:S04]  /*0870*/  LDS.64 R24, [R46+0x208] ;  /* 0x000208002e187984 */ /* 0x000ea80000000a00 */
[----:B------:R-:W2:Y:S04]  /*0880*/  LDS R18, [R46+0x30c] ;  /* 0x00030c002e127984 */ /* 0x000ea80000000800 */
[----:B------:R-:W2:Y:S01]  /*0890*/  LDS.128 R8, [R46+0x310] ;  /* 0x000310002e087984 */ /* 0x000ea20000000c00 */
[C---:B0-----:R-:W-:Y:S01]  /*08a0*/  FFMA R52, R40.reuse, R32, R21 ;  /* 0x0000002028347223 */ /* 0x041fe20000000015 */
[C---:B-1----:R-:W-:Y:S01]  /*08b0*/  FFMA R36, R40.reuse, R26, R49 ;  /* 0x0000001a28247223 */ /* 0x042fe20000000031 */
[C---:B---3--:R-:W-:Y:S01]  /*08c0*/  FFMA R20, R40.reuse, R13, R20 ;  /* 0x0000000d28147223 */ /* 0x048fe20000000014 */
[----:B----4-:R-:W-:Y:S01]  /*08d0*/  FFMA R53, R40, R51, R22 ;  /* 0x0000003328357223 */ /* 0x010fe20000000016 */
[C---:B-----5:R-:W-:Y:S01]  /*08e0*/  FFMA R21, R29.reuse, R13, R7 ;  /* 0x0000000d1d157223 */ /* 0x060fe20000000007 */
[C---:B------:R-:W-:Y:S01]  /*08f0*/  FFMA R37, R29.reuse, R32, R37 ;  /* 0x000000201d257223 */ /* 0x040fe20000000025 */
[C---:B------:R-:W-:Y:S01]  /*0900*/  FFMA R49, R29.reuse, R51, R4 ;  /* 0x000000331d317223 */ /* 0x040fe20000000004 */
[----:B------:R-:W-:Y:S01]  /*0910*/  FFMA R29, R29, R26, R6 ;  /* 0x0000001a1d1d7223 */ /* 0x000fe20000000006 */
[C---:B--2---:R-:W-:Y:S01]  /*0920*/  FFMA R28, R24.reuse, R32, R5 ;  /* 0x00000020181c7223 */ /* 0x044fe20000000005 */
[C---:B------:R-:W-:Y:S01]  /*0930*/  FFMA R12, R24.reuse, R26, R23 ;  /* 0x0000001a180c7223 */ /* 0x040fe20000000017 */
[----:B------:R-:W0:Y:S01]  /*0940*/  LDS.128 R4, [R45+0x310] ;  /* 0x000310002d047984 */ /* 0x000e220000000c00 */
[-C--:B------:R-:W-:Y:S01]  /*0950*/  FFMA R22, R24, R13.reuse, R50 ;  /* 0x0000000d18167223 */ /* 0x080fe20000000032 */
[C---:B------:R-:W-:Y:S01]  /*0960*/  FFMA R23, R18.reuse, R13, R38 ;  /* 0x0000000d12177223 */ /* 0x040fe20000000026 */
[C---:B------:R-:W-:Y:S01]  /*0970*/  FFMA R40, R18.reuse, R32, R17 ;  /* 0x0000002012287223 */ /* 0x040fe20000000011 */
[----:B------:R-:W-:Y:S01]  /*0980*/  FFMA R38, R18, R26, R39 ;  /* 0x0000001a12267223 */ /* 0x000fe20000000027 */
[-C--:B------:R-:W-:Y:S01]  /*0990*/  FFMA R24, R24, R51.reuse, R19 ;  /* 0x0000003318187223 */ /* 0x080fe20000000013 */
[----:B------:R-:W-:Y:S01]  /*09a0*/  FFMA R26, R18, R51, R16 ;  /* 0x00000033121a7223 */ /* 0x000fe20000000010 */
[-C--:B------:R-:W-:Y:S01]  /*09b0*/  FFMA R50, R30, R33.reuse, R37 ;  /* 0x000000211e327223 */ /* 0x080fe20000000025 */
[----:B------:R-:W1:Y:S01]  /*09c0*/  LDS.128 R16, [R46+0x210] ;  /* 0x000210002e107984 */ /* 0x000e620000000c00 */
[-C--:B------:R-:W-:Y:S01]  /*09d0*/  FFMA R39, R41, R33.reuse, R52 ;  /* 0x0000002129277223 */ /* 0x080fe20000000034 */
[-C--:B------:R-:W-:Y:S01]  /*09e0*/  FFMA R51, R25, R33.reuse, R28 ;  /* 0x0000002119337223 */ /* 0x080fe2000000001c */
[----:B------:R-:W-:Y:S01]  /*09f0*/  FFMA R40, R8, R33, R40 ;  /* 0x0000002108287223 */ /* 0x000fe20000000028 */
[-C--:B------:R-:W-:Y:S01]  /*0a00*/  FFMA R32, R30, R14.reuse, R21 ;  /* 0x0000000e1e207223 */ /* 0x080fe20000000015 */
[-C--:B------:R-:W-:Y:S01]  /*0a10*/  FFMA R33, R41, R14.reuse, R20 ;  /* 0x0000000e29217223 */ /* 0x080fe20000000014 */
[-C--:B------:R-:W-:Y:S01]  /*0a20*/  FFMA R13, R25, R14.reuse, R22 ;  /* 0x0000000e190d7223 */ /* 0x080fe20000000016 */
[----:B------:R-:W-:Y:S01]  /*0a30*/  FFMA R14, R8, R14, R23 ;  /* 0x0000000e080e7223 */ /* 0x000fe20000000017 */
[-C--:B------:R-:W-:Y:S01]  /*0a40*/  FFMA R28, R30, R27.reuse, R29 ;  /* 0x0000001b1e1c7223 */ /* 0x080fe2000000001d */
[----:B------:R-:W2:Y:S01]  /*0a50*/  LDS.128 R20, [R45+0x210] ;  /* 0x000210002d147984 */ /* 0x000ea20000000c00 */
[-C--:B------:R-:W-:Y:S01]  /*0a60*/  FFMA R37, R41, R27.reuse, R36 ;  /* 0x0000001b29257223 */ /* 0x080fe20000000024 */
[-C--:B------:R-:W-:Y:S01]  /*0a70*/  FFMA R29, R25, R27.reuse, R12 ;  /* 0x0000001b191d7223 */ /* 0x080fe2000000000c */
[----:B------:R-:W-:Y:S01]  /*0a80*/  FFMA R38, R8, R27, R38 ;  /* 0x0000001b08267223 */ /* 0x000fe20000000026 */
[C---:B0-----:R-:W-:Y:S01]  /*0a90*/  FFMA R36, R4.reuse, R41, R53 ;  /* 0x0000002904247223 */ /* 0x041fe20000000035 */
[C---:B------:R-:W-:Y:S01]  /*0aa0*/  FFMA R12, R4.reuse, R30, R49 ;  /* 0x0000001e040c7223 */ /* 0x040fe20000000031 */
[----:B------:R-:W-:Y:S01]  /*0ab0*/  FFMA R53, R4, R25, R24 ;  /* 0x0000001904357223 */ /* 0x000fe20000000018 */
[----:B------:R-:W-:Y:S01]  /*0ac0*/  FFMA R30, R8, R4, R26 ;  /* 0x00000004081e7223 */ /* 0x000fe2000000001a */
[-C--:B------:R-:W-:Y:S01]  /*0ad0*/  FFMA R49, R31, R34.reuse, R50 ;  /* 0x000000221f317223 */ /* 0x080fe20000000032 */
[----:B------:R-:W0:Y:S01]  /*0ae0*/  LDS.128 R24, [R46+0x110] ;  /* 0x000110002e187984 */ /* 0x000e220000000c00 */
[-C--:B------:R-:W-:Y:S01]  /*0af0*/  FFMA R8, R42, R34.reuse, R39 ;  /* 0x000000222a087223 */ /* 0x080fe20000000027 */
[-C--:B------:R-:W-:Y:S01]  /*0b00*/  FFMA R39, R9, R34.reuse, R40 ;  /* 0x0000002209277223 */ /* 0x080fe20000000028 */
[----:B-1----:R-:W-:Y:S01]  /*0b10*/  FFMA R50, R16, R34, R51 ;  /* 0x0000002210327223 */ /* 0x002fe20000000033 */
[-C--:B------:R-:W-:Y:S01]  /*0b20*/  FFMA R41, R31, R15.reuse, R32 ;  /* 0x0000000f1f297223 */ /* 0x080fe20000000020 */
[-C--:B------:R-:W-:Y:S01]  /*0b30*/  FFMA R4, R42, R15.reuse, R33 ;  /* 0x0000000f2a047223 */ /* 0x080fe20000000021 */
[-C--:B------:R-:W-:Y:S01]  /*0b40*/  FFMA R33, R9, R15.reuse, R14 ;  /* 0x0000000f09217223 */ /* 0x080fe2000000000e */
[----:B------:R-:W-:Y:S01]  /*0b50*/  FFMA R32, R16, R15, R13 ;  /* 0x0000000f10207223 */ /* 0x000fe2000000000d */
[-C--:B------:R-:W-:Y:S01]  /*0b60*/  FFMA R34, R31, R5.reuse, R12 ;  /* 0x000000051f227223 */ /* 0x080fe2000000000c */
[-C--:B------:R-:W-:Y:S01]  /*0b70*/  FFMA R36, R42, R5.reuse, R36 ;  /* 0x000000052a247223 */ /* 0x080fe20000000024 */
[----:B------:R-:W1:Y:S01]  /*0b80*/  LDS.128 R12, [R45+0x110] ;  /* 0x000110002d0c7984 */ /* 0x000e620000000c00 */
[-C--:B------:R-:W-:Y:S01]  /*0b90*/  FFMA R40, R16, R5.reuse, R53 ;  /* 0x0000000510287223 */ /* 0x080fe20000000035 */
[C---:B--2---:R-:W-:Y:S01]  /*0ba0*/  FFMA R42, R20.reuse, R42, R37 ;  /* 0x0000002a142a7223 */ /* 0x044fe20000000025 */
[----:B------:R-:W-:Y:S01]  /*0bb0*/  FFMA R51, R9, R5, R30 ;  /* 0x0000000509337223 */ /* 0x000fe2000000001e */
[----:B------:R-:W-:Y:S01]  /*0bc0*/  FFMA R37, R20, R31, R28 ;  /* 0x0000001f14257223 */ /* 0x000fe2000000001c */
[----:B------:R-:W-:Y:S01]  /*0bd0*/  FFMA R16, R16, R20, R29 ;  /* 0x0000001410107223 */ /* 0x000fe2000000001d */
[----:B------:R-:W-:Y:S01]  /*0be0*/  FFMA R20, R20, R9, R38 ;  /* 0x0000000914147223 */ /* 0x000fe20000000026 */
[----:B------:R-:W2:Y:S01]  /*0bf0*/  LDS.128 R28, [R46+0x10] ;  /* 0x000010002e1c7984 */ /* 0x000ea20000000c00 */
[-C--:B------:R-:W-:Y:S01]  /*0c00*/  FFMA R9, R17, R35.reuse, R50 ;  /* 0x0000002311097223 */ /* 0x080fe20000000032 */
[C---:B------:R-:W-:Y:S01]  /*0c10*/  FFMA R5, R43.reuse, R35, R8 ;  /* 0x000000232b057223 */ /* 0x040fe20000000008 */
[-C--:B------:R-:W-:Y:S01]  /*0c20*/  FFMA R50, R43, R21.reuse, R42 ;  /* 0x000000152b327223 */ /* 0x080fe2000000002a */
[CC--:B------:R-:W-:Y:S01]  /*0c30*/  FFMA R53, R17.reuse, R21.reuse, R16 ;  /* 0x0000001511357223 */ /* 0x0c0fe20000000010 */
[C---:B------:R-:W-:Y:S01]  /*0c40*/  FFMA R20, R10.reuse, R21, R20 ;  /* 0x000000150a147223 */ /* 0x040fe20000000014 */
[C---:B------:R-:W-:Y:S01]  /*0c50*/  FFMA R8, R10.reuse, R35, R39 ;  /* 0x000000230a087223 */ /* 0x040fe20000000027 */
[-C--:B------:R-:W-:Y:S01]  /*0c60*/  FFMA R16, R10, R6.reuse, R51 ;  /* 0x000000060a107223 */ /* 0x080fe20000000033 */
[----:B------:R-:W-:Y:S01]  /*0c70*/  FFMA R51, R17, R6, R40 ;  /* 0x0000000611337223 */ /* 0x000fe20000000028 */
[CC--:B------:R-:W-:Y:S01]  /*0c80*/  FFMA R53, R18.reuse, R22.reuse, R53 ;  /* 0x0000001612357223 */ /* 0x0c0fe20000000035 */
[C---:B------:R-:W-:Y:S01]  /*0c90*/  FFMA R20, R11.reuse, R22, R20 ;  /* 0x000000160b147223 */ /* 0x040fe20000000014 */
[-C--:B------:R-:W-:Y:S01]  /*0ca0*/  FFMA R16, R11, R7.reuse, R16 ;  /* 0x000000070b107223 */ /* 0x080fe20000000010 */
[----:B------:R-:W-:Y:S01]  /*0cb0*/  FFMA R51, R18, R7, R51 ;  /* 0x0000000712337223 */ /* 0x000fe20000000033 */
[----:B------:R-:W-:Y:S01]  /*0cc0*/  FFMA R53, R19, R23, R53 ;  /* 0x0000001713357223 */ /* 0x000fe20000000035 */
[C---:B0-----:R-:W-:Y:S01]  /*0cd0*/  FFMA R52, R24.reuse, R21, R37 ;  /* 0x0000001518347223 */ /* 0x041fe20000000025 */
[-C--:B------:R-:W-:Y:S01]  /*0ce0*/  FFMA R21, R43, R6.reuse, R36 ;  /* 0x000000062b157223 */ /* 0x080fe20000000024 */
[C---:B------:R-:W-:Y:S01]  /*0cf0*/  FFMA R49, R24.reuse, R35, R49 ;  /* 0x0000002318317223 */ /* 0x040fe20000000031 */
[----:B------:R-:W0:Y:S01]  /*0d00*/  LDS.128 R36, [R45+0x10] ;  /* 0x000010002d247984 */ /* 0x000e220000000c00 */
[----:B------:R-:W-:Y:S01]  /*0d10*/  FFMA R6, R24, R6, R34 ;  /* 0x0000000618067223 */ /* 0x000fe20000000022 */
[----:B------:R-:W-:-:S04]  /*0d20*/  FFMA R52, R25, R22, R52 ;  /* 0x0000001619347223 */ /* 0x000fc80000000034 */
[----:B------:R-:W-:Y:S01]  /*0d30*/  FFMA R52, R26, R23, R52 ;  /* 0x000000171a347223 */ /* 0x000fe20000000034 */
[----:B-1----:R-:W-:Y:S01]  /*0d40*/  FFMA R24, R24, R12, R41 ;  /* 0x0000000c18187223 */ /* 0x002fe20000000029 */
[C---:B------:R-:W-:Y:S01]  /*0d50*/  FFMA R40, R12.reuse, R10, R33 ;  /* 0x0000000a0c287223 */ /* 0x040fe20000000021 */
[C---:B------:R-:W-:Y:S01]  /*0d60*/  FFMA R43, R12.reuse, R43, R4 ;  /* 0x0000002b0c2b7223 */ /* 0x040fe20000000004 */
[----:B------:R-:W-:Y:S01]  /*0d70*/  FFMA R17, R12, R17, R32 ;  /* 0x000000110c117223 */ /* 0x000fe20000000020 */
[-C--:B------:R-:W-:Y:S01]  /*0d80*/  FFMA R10, R25, R13.reuse, R24 ;  /* 0x0000000d190a7223 */ /* 0x080fe20000000018 */
[----:B------:R-:W1:Y:S01]  /*0d90*/  LDS.128 R32, [R45+0x320] ;  /* 0x000320002d207984 */ /* 0x000e620000000c00 */
[-C--:B------:R-:W-:Y:S01]  /*0da0*/  FFMA R4, R11, R13.reuse, R40 ;  /* 0x0000000d0b047223 */ /* 0x080fe20000000028 */
[-C--:B--2---:R-:W-:Y:S01]  /*0db0*/  FFMA R24, R28, R13.reuse, R43 ;  /* 0x0000000d1c187223 */ /* 0x084fe2000000002b */
[----:B------:R-:W-:Y:S01]  /*0dc0*/  FFMA R17, R18, R13, R17 ;  /* 0x0000000d12117223 */ /* 0x000fe20000000011 */
[----:B------:R-:W2:Y:S01]  /*0dd0*/  LDS.128 R40, [R46+0x320] ;  /* 0x000320002e287984 */ /* 0x000ea20000000c00 */
[C---:B------:R-:W-:Y:S01]  /*0de0*/  FFMA R50, R28.reuse, R22, R50 ;  /* 0x000000161c327223 */ /* 0x040fe20000000032 */
[-C--:B------:R-:W-:Y:S01]  /*0df0*/  FFMA R21, R28, R7.reuse, R21 ;  /* 0x000000071c157223 */ /* 0x080fe20000000015 */
[----:B------:R-:W-:Y:S01]  /*0e00*/  FFMA R22, R25, R7, R6 ;  /* 0x0000000719167223 */ /* 0x000fe20000000006 */
[----:B------:R-:W3:Y:S01]  /*0e10*/  LDS.64 R12, [R46+0x220] ;  /* 0x000220002e0c7984 */ /* 0x000ee20000000a00 */
[-C--:B------:R-:W-:Y:S01]  /*0e20*/  FFMA R10, R26, R14.reuse, R10 ;  /* 0x0000000e1a0a7223 */ /* 0x080fe2000000000a */
[----:B------:R-:W-:-:S02]  /*0e30*/  FFMA R17, R19, R14, R17 ;  /* 0x0000000e13117223 */ /* 0x000fc40000000011 */
[----:B------:R-:W4:Y:S01]  /*0e40*/  LDS.64 R6, [R45+0x220] ;  /* 0x000220002d067984 */ /* 0x000f220000000a00 */
[----:B0-----:R-:W-:Y:S01]  /*0e50*/  FFMA R5, R28, R36, R5 ;  /* 0x000000241c057223 */ /* 0x001fe20000000005 */
[C---:B------:R-:W-:Y:S02]  /*0e60*/  FFMA R11, R36.reuse, R11, R8 ;  /* 0x0000000b240b7223 */ /* 0x040fe40000000008 */
[----:B------:R-:W0:Y:S01]  /*0e70*/  LDS R28, [R46+0x120] ;  /* 0x000120002e1c7984 */ /* 0x000e220000000800 */
[C---:B------:R-:W-:Y:S01]  /*0e80*/  FFMA R18, R36.reuse, R18, R9 ;  /* 0x0000001224127223 */ /* 0x040fe20000000009 */
[----:B------:R-:W-:Y:S01]  /*0e90*/  FFMA R49, R36, R25, R49 ;  /* 0x0000001924317223 */ /* 0x000fe20000000031 */
[C---:B------:R-:W-:Y:S01]  /*0ea0*/  FFMA R25, R29.reuse, R14, R24 ;  /* 0x0000000e1d197223 */ /* 0x040fe20000000018 */
[----:B------:R-:W5:Y:S01]  /*0eb0*/  LDS R8, [R45+0x120] ;  /* 0x000120002d087984 */ /* 0x000f620000000800 */
[CC--:B------:R-:W-:Y:S01]  /*0ec0*/  FFMA R5, R29.reuse, R37.reuse, R5 ;  /* 0x000000251d057223 */ /* 0x0c0fe20000000005 */
[----:B------:R-:W-:Y:S01]  /*0ed0*/  FFMA R36, R26, R37, R49 ;  /* 0x000000251a247223 */ /* 0x000fe20000000031 */
[----:B------:R-:W-:Y:S01]  /*0ee0*/  FFMA R9, R29, R23, R50 ;  /* 0x000000171d097223 */ /* 0x000fe20000000032 */
[C---:B-1----:R-:W-:Y:S01]  /*0ef0*/  FFMA R24, R32.reuse, R29, R21 ;  /* 0x0000001d20187223 */ /* 0x042fe20000000015 */
[----:B------:R-:W-:Y:S01]  /*0f00*/  FFMA R21, R19, R37, R18 ;  /* 0x0000002513157223 */ /* 0x000fe20000000012 */
[C---:B------:R-:W-:Y:S01]  /*0f10*/  FFMA R22, R32.reuse, R26, R22 ;  /* 0x0000001a20167223 */ /* 0x040fe20000000016 */
[----:B------:R-:W-:Y:S01]  /*0f20*/  FFMA R51, R32, R19, R51 ;  /* 0x0000001320337223 */ /* 0x000fe20000000033 */
[C---:B--2---:R-:W-:Y:S01]  /*0f30*/  FFMA R18, R40.reuse, R37, R11 ;  /* 0x0000002528127223 */ /* 0x044fe2000000000b */
[----:B------:R-:W-:Y:S01]  /*0f40*/  FFMA R4, R40, R14, R4 ;  /* 0x0000000e28047223 */ /* 0x000fe20000000004 */
[-C--:B------:R-:W-:Y:S01]  /*0f50*/  FFMA R14, R30, R38.reuse, R5 ;  /* 0x000000261e0e7223 */ /* 0x080fe20000000005 */
[-C--:B------:R-:W-:Y:S01]  /*0f60*/  FFMA R37, R27, R38.reuse, R36 ;  /* 0x000000261b257223 */ /* 0x080fe20000000024 */
[----:B------:R-:W-:Y:S01]  /*0f70*/  FFMA R5, R41, R38, R18 ;  /* 0x0000002629057223 */ /* 0x000fe20000000012 */
[----:B------:R-:W-:Y:S01]  /*0f80*/  FFMA R16, R40, R32, R16 ;  /* 0x0000002028107223 */ /* 0x000fe20000000010 */
[----:B---3--:R-:W-:Y:S01]  /*0f90*/  FFMA R38, R12, R38, R21 ;  /* 0x000000260c267223 */ /* 0x008fe20000000015 */
[----:B------:R-:W-:Y:S01]  /*0fa0*/  FFMA R20, R40, R23, R20 ;  /* 0x0000001728147223 */ /* 0x000fe20000000014 */
[-C--:B------:R-:W-:Y:S01]  /*0fb0*/  FFMA R29, R30, R15.reuse, R25 ;  /* 0x0000000f1e1d7223 */ /* 0x080fe20000000019 */
[-C--:B------:R-:W-:Y:S01]  /*0fc0*/  FFMA R50, R12, R15.reuse, R17 ;  /* 0x0000000f0c327223 */ /* 0x080fe20000000011 */
[-C--:B------:R-:W-:Y:S01]  /*0fd0*/  FFMA R11, R27, R15.reuse, R10 ;  /* 0x0000000f1b0b7223 */ /* 0x080fe2000000000a */
[----:B------:R-:W-:Y:S01]  /*0fe0*/  FFMA R25, R41, R15, R4 ;  /* 0x0000000f29197223 */ /* 0x000fe20000000004 */
[----:B------:R-:W-:Y:S01]  /*0ff0*/  FFMA R17, R42, R39, R5 ;  /* 0x000000272a117223 */ /* 0x000fe20000000005 */
[-C--:B------:R-:W-:Y:S01]  /*1000*/  FFMA R24, R30, R33.reuse, R24 ;  /* 0x000000211e187223 */ /* 0x080fe20000000018 */
[-C--:B------:R-:W-:Y:S01]  /*1010*/  FFMA R15, R27, R33.reuse, R22 ;  /* 0x000000211b0f7223 */ /* 0x080fe20000000016 */
[-C--:B------:R-:W-:Y:S01]  /*1020*/  FFMA R19, R41, R33.reuse, R16 ;  /* 0x0000002129137223 */ /* 0x080fe20000000010 */
[----:B------:R-:W-:Y:S01]  /*1030*/  FFMA R4, R12, R33, R51 ;  /* 0x000000210c047223 */ /* 0x000fe20000000033 */
[-C--:B------:R-:W-:Y:S01]  /*1040*/  FFMA R21, R31, R39.reuse, R14 ;  /* 0x000000271f157223 */ /* 0x080fe2000000000e */
[C---:B------:R-:W-:Y:S01]  /*1050*/  FFMA R5, R13.reuse, R39, R38 ;  /* 0x000000270d057223 */ /* 0x040fe20000000026 */
[C---:B----4-:R-:W-:Y:S01]  /*1060*/  FFMA R30, R6.reuse, R30, R9 ;  /* 0x0000001e061e7223 */ /* 0x050fe20000000009 */
[----:B------:R-:W-:Y:S01]  /*1070*/  FFMA R27, R6, R27, R52 ;  /* 0x0000001b061b7223 */ /* 0x000fe20000000034 */
[----:B------:R-:W-:Y:S01]  /*1080*/  FFMA R12, R12, R6, R53 ;  /* 0x000000060c0c7223 */ /* 0x000fe20000000035 */
[-C--:B------:R-:W-:Y:S01]  /*1090*/  FFMA R16, R42, R34.reuse, R19 ;  /* 0x000000222a107223 */ /* 0x080fe20000000013 */
[-C--:B------:R-:W-:Y:S01]  /*10a0*/  FFMA R19, R13, R34.reuse, R4 ;  /* 0x000000220d137223 */ /* 0x080fe20000000004 */
[-C--:B------:R-:W-:Y:S01]  /*10b0*/  FFMA R49, R31, R7.reuse, R30 ;  /* 0x000000071f317223 */ /* 0x080fe2000000001e */
[----:B------:R-:W-:Y:S01]  /*10c0*/  FFMA R23, R13, R7, R12 ;  /* 0x000000070d177223 */ /* 0x000fe2000000000c */
[----:B0-----:R-:W-:Y:S01]  /*10d0*/  FFMA R37, R28, R39, R37 ;  /* 0x000000271c257223 */ /* 0x001fe20000000025 */
[----:B------:R-:W-:Y:S01]  /*10e0*/  FFMA R39, R6, R41, R20 ;  /* 0x0000002906277223 */ /* 0x000fe20000000014 */
[CC--:B------:R-:W-:Y:S01]  /*10f0*/  FFMA R6, R28.reuse, R7.reuse, R27 ;  /* 0x000000071c067223 */ /* 0x0c0fe2000000001b */
[-C--:B------:R-:W-:Y:S01]  /*1100*/  FFMA R22, R31, R34.reuse, R24 ;  /* 0x000000221f167223 */ /* 0x080fe20000000018 */
[----:B------:R-:W-:Y:S01]  /*1110*/  FFMA R4, R28, R34, R15 ;  /* 0x000000221c047223 */ /* 0x000fe2000000000f */
[----:B------:R-:W-:Y:S01]  /*1120*/  FFMA R39, R42, R7, R39 ;  /* 0x000000072a277223 */ /* 0x000fe20000000027 */
[----:B-----5:R-:W-:Y:S01]  /*1130*/  FFMA R20, R8, R31, R29 ;  /* 0x0000001f08147223 */ /* 0x020fe2000000001d */
[----:B------:R-:W-:Y:S01]  /*1140*/  FFMA R7, R28, R8, R11 ;  /* 0x000000081c077223 */ /* 0x000fe2000000000b */
[C---:B------:R-:W-:Y:S01]  /*1150*/  FFMA R50, R8.reuse, R13, R50 ;  /* 0x0000000d08327223 */ /* 0x040fe20000000032 */
[----:B------:R-:W-:Y:S01]  /*1160*/  FFMA R38, R8, R42, R25 ;  /* 0x0000002a08267223 */ /* 0x000fe20000000019 */
[----:B------:R-:W-:Y:S06]  /*1170*/  @P0 BRA `(.L_x_15) ;  /* 0xfffffff4006c0947 */ /* 0x000fec000383ffff */
[----:B------:R-:W0:Y:S01]  /*1180*/  LDCU UR5, c[0x0][0x380] ;  /* 0x00007000ff0577ac */ /* 0x000e220008000800 */
[----:B------:R-:W-:Y:S01]  /*1190*/  IADD3 R48, PT, PT, R48, 0x1, RZ ;  /* 0x0000000130307810 */ /* 0x000fe20007ffe0ff */
[----:B0-----:R-:W-:-:S04]  /*11a0*/  UIADD3 UR4, UPT, UPT, UR5, 0x3f, URZ ;  /* 0x0000003f05047890 */ /* 0x001fc8000fffe0ff */
[----:B------:R-:W-:Y:S01]  /*11b0*/  USHF.R.U32.HI UR4, URZ, 0x6, UR4 ;  /* 0x00000006ff047899 */ /* 0x000fe20008011604 */
[----:B------:R-:W-:Y:S05]  /*11c0*/  BAR.SYNC.DEFER_BLOCKING 0x0 ;  /* 0x0000000000007b1d */ /* 0x000fea0000010000 */
[----:B------:R-:W-:-:S13]  /*11d0*/  ISETP.NE.AND P0, PT, R48, UR4, PT ;  /* 0x0000000430007c0c */ /* 0x000fda000bf05270 */
[----:B------:R-:W-:Y:S05]  /*11e0*/  @P0 BRA `(.L_x_16) ;  /* 0xffffffec00d40947 */ /* 0x000fea000383ffff */
.L_x_0:
[----:B------:R-:W0:Y:S01]  /*11f0*/  S2R R3, SR_TID.Y ;  /* 0x0000000000037919 */ /* 0x000e220000002200 */
[----:B------:R-:W-:Y:S01]  /*1200*/  BSSY.RECONVERGENT B0, `(.L_x_17) ;  /* 0x0000022000007945 */ /* 0x000fe20003800200 */
[----:B------:R-:W4:Y:S01]  /*1210*/  S2R R2, SR_TID.X ;  /* 0x0000000000027919 */ /* 0x000f220000002100 */
[----:B0-----:R-:W-:-:S04]  /*1220*/  SHF.L.U32 R3, R3, 0x2, RZ ;  /* 0x0000000203037819 */ /* 0x001fc800000006ff */
[----:B--2---:R-:W-:Y:S02]  /*1230*/  LEA R9, R0, R3, 0x6 ;  /* 0x0000000300097211 */ /* 0x004fe400078e30ff */
[----:B----4-:R-:W-:Y:S02]  /*1240*/  SHF.L.U32 R3, R2, 0x2, RZ ;  /* 0x0000000202037819 */ /* 0x010fe400000006ff */
[C---:B------:R-:W-:Y:S02]  /*1250*/  ISETP.GE.AND P3, PT, R9.reuse, UR5, PT ;  /* 0x0000000509007c0c */ /* 0x040fe4000bf66270 */
[C---:B------:R-:W-:Y:S02]  /*1260*/  IADD3 R10, PT, PT, R9.reuse, 0x1, RZ ;  /* 0x00000001090a7810 */ /* 0x040fe40007ffe0ff */
[C---:B------:R-:W-:Y:S02]  /*1270*/  IADD3 R12, PT, PT, R9.reuse, 0x2, RZ ;  /* 0x00000002090c7810 */ /* 0x040fe40007ffe0ff */
[----:B------:R-:W-:-:S02]  /*1280*/  IADD3 R0, PT, PT, R9, 0x3, RZ ;  /* 0x0000000309007810 */ /* 0x000fc40007ffe0ff */
[----:B------:R-:W-:Y:S02]  /*1290*/  ISETP.GE.AND P2, PT, R10, UR5, PT ;  /* 0x000000050a007c0c */ /* 0x000fe4000bf46270 */
[----:B------:R-:W-:Y:S02]  /*12a0*/  ISETP.GE.AND P0, PT, R12, UR5, PT ;  /* 0x000000050c007c0c */ /* 0x000fe4000bf06270 */
[----:B------:R-:W-:Y:S02]  /*12b0*/  ISETP.GE.AND P1, PT, R0, UR5, PT ;  /* 0x0000000500007c0c */ /* 0x000fe4000bf26270 */
[----:B-1----:R-:W-:Y:S01]  /*12c0*/  LEA R44, R44, R3, 0x6 ;  /* 0x000000032c2c7211 */ /* 0x002fe200078e30ff */
[----:B------:R-:W-:Y:S10]  /*12d0*/  @P3 BRA `(.L_x_18) ;  /* 0x0000000000503947 */ /* 0x000ff40003800000 */
[C---:B------:R-:W-:Y:S01]  /*12e0*/  ISETP.GE.AND P6, PT, R44.reuse, UR5, PT ;  /* 0x000000052c007c0c */ /* 0x040fe2000bfc6270 */
[----:B------:R-:W-:Y:S01]  /*12f0*/  IMAD R9, R9, UR5, RZ ;  /* 0x0000000509097c24 */ /* 0x000fe2000f8e02ff */
[----:B------:R-:W0:Y:S01]  /*1300*/  LDCU.64 UR8, c[0x0][0x398] ;  /* 0x00007300ff0877ac */ /* 0x000e220008000a00 */
[----:B------:R-:W-:-:S04]  /*1310*/  IADD3 R8, PT, PT, R44, 0x1, RZ ;  /* 0x000000012c087810 */ /* 0x000fc80007ffe0ff */
[----:B------:R-:W-:Y:S02]  /*1320*/  ISETP.GE.AND P3, PT, R8, UR5, PT ;  /* 0x0000000508007c0c */ /* 0x000fe4000bf66270 */
[----:B------:R-:W-:-:S04]  /*1330*/  IADD3 R8, PT, PT, R44, 0x3, RZ ;  /* 0x000000032c087810 */ /* 0x000fc80007ffe0ff */
[----:B------:R-:W1:Y:S01]  /*1340*/  @!P6 LDC.64 R2, c[0x0][0x398] ;  /* 0x0000e600ff02eb82 */ /* 0x000e620000000a00 */
[CC--:B------:R-:W-:Y:S02]  /*1350*/  @!P6 IADD3 R11, PT, PT, R44.reuse, R9.reuse, RZ ;  /* 0x000000092c0be210 */ /* 0x0c0fe40007ffe0ff */
[----:B------:R-:W-:-:S04]  /*1360*/  IADD3 R9, P4, PT, R44, R9, RZ ;  /* 0x000000092c097210 */ /* 0x000fc80007f9e0ff */
[----:B------:R-:W-:Y:S01]  /*1370*/  IADD3.X R14, PT, PT, RZ, RZ, RZ, P4, !PT ;  /* 0x000000ffff0e7210 */ /* 0x000fe200027fe4ff */
[----:B-1----:R-:W-:Y:S01]  /*1380*/  @!P6 IMAD.WIDE.U32 R2, R11, 0x4, R2 ;  /* 0x000000040b02e825 */ /* 0x002fe200078e0002 */
[----:B------:R-:W-:-:S04]  /*1390*/  IADD3 R11, PT, PT, R44, 0x2, RZ ;  /* 0x000000022c0b7810 */ /* 0x000fc80007ffe0ff */
[----:B---3--:R1:W-:Y:S01]  /*13a0*/  @!P6 STG.E desc[UR6][R2.64], R21 ;  /* 0x000000150200e986 */ /* 0x0083e2000c101906 */
[----:B------:R-:W-:Y:S02]  /*13b0*/  ISETP.GE.AND P5, PT, R11, UR5, PT ;  /* 0x000000050b007c0c */ /* 0x000fe4000bfa6270 */
[----:B------:R-:W-:Y:S02]  /*13c0*/  ISETP.GE.AND P6, PT, R8, UR5, PT ;  /* 0x0000000508007c0c */ /* 0x000fe4000bfc6270 */
[----:B0-----:R-:W-:-:S04]  /*13d0*/  LEA R8, P4, R9, UR8, 0x2 ;  /* 0x0000000809087c11 */ /* 0x001fc8000f8810ff */
[----:B------:R-:W-:-:S05]  /*13e0*/  LEA.HI.X R9, R9, UR9, R14, 0x2, P4 ;  /* 0x0000000909097c11 */ /* 0x000fca000a0f140e */
[----:B------:R1:W-:Y:S04]  /*13f0*/  @!P3 STG.E desc[UR6][R8.64+0x4], R20 ;  /* 0x000004140800b986 */ /* 0x0003e8000c101906 */
[----:B------:R1:W-:Y:S04]  /*1400*/  @!P5 STG.E desc[UR6][R8.64+0x8], R49 ;  /* 0x000008310800d986 */ /* 0x0003e8000c101906 */
[----:B------:R1:W-:Y:S02]  /*1410*/  @!P6 STG.E desc[UR6][R8.64+0xc], R22 ;  /* 0x00000c160800e986 */ /* 0x0003e4000c101906 */
.L_x_18:
[----:B---3--:R-:W-:Y:S05]  /*1420*/  BSYNC.RECONVERGENT B0 ;  /* 0x0000000000007941 */ /* 0x008fea0003800200 */
.L_x_17:
[----:B------:R-:W-:Y:S04]  /*1430*/  BSSY.RECONVERGENT B0, `(.L_x_19) ;  /* 0x0000016000007945 */ /* 0x000fe80003800200 */
[----:B------:R-:W-:Y:S05]  /*1440*/  @P2 BRA `(.L_x_20) ;  /* 0x0000000000502947 */ /* 0x000fea0003800000 */
[----:B------:R-:W-:Y:S01]  /*1450*/  ISETP.GE.AND P5, PT, R44, UR5, PT ;  /* 0x000000052c007c0c */ /* 0x000fe2000bfa6270 */
[----:B------:R-:W0:Y:S01]  /*1460*/  LDCU.64 UR8, c[0x0][0x398] ;  /* 0x00007300ff0877ac */ /* 0x000e220008000a00 */
[----:B-1----:R-:W-:Y:S01]  /*1470*/  IMAD R9, R10, UR5, RZ ;  /* 0x000000050a097c24 */ /* 0x002fe2000f8e02ff */
[C---:B------:R-:W-:Y:S02]  /*1480*/  IADD3 R8, PT, PT, R44.reuse, 0x1, RZ ;  /* 0x000000012c087810 */ /* 0x040fe40007ffe0ff */
[C---:B------:R-:W-:Y:S02]  /*1490*/  IADD3 R11, PT, PT, R44.reuse, 0x2, RZ ;  /* 0x000000022c0b7810 */ /* 0x040fe40007ffe0ff */
[C---:B------:R-:W-:Y:S02]  /*14a0*/  IADD3 R13, PT, PT, R44.reuse, 0x3, RZ ;  /* 0x000000032c0d7810 */ /* 0x040fe40007ffe0ff */
[----:B------:R-:W-:Y:S02]  /*14b0*/  IADD3 R10, P6, PT, R44, R9, RZ ;  /* 0x000000092c0a7210 */ /* 0x000fe40007fde0ff */
[----:B------:R-:W-:-:S02]  /*14c0*/  ISETP.GE.AND P4, PT, R8, UR5, PT ;  /* 0x0000000508007c0c */ /* 0x000fc4000bf86270 */
[----:B------:R-:W1:Y:S01]  /*14d0*/  @!P5 LDC.64 R2, c[0x0][0x398] ;  /* 0x0000e600ff02db82 */ /* 0x000e620000000a00 */
[----:B------:R-:W-:Y:S02]  /*14e0*/  ISETP.GE.AND P3, PT, R11, UR5, PT ;  /* 0x000000050b007c0c */ /* 0x000fe4000bf66270 */
[----:B------:R-:W-:Y:S02]  /*14f0*/  ISETP.GE.AND P2, PT, R13, UR5, PT ;  /* 0x000000050d007c0c */ /* 0x000fe4000bf46270 */
[----:B------:R-:W-:Y:S02]  /*1500*/  @!P5 IADD3 R9, PT, PT, R44, R9, RZ ;  /* 0x000000092c09d210 */ /* 0x000fe40007ffe0ff */
[----:B------:R-:W-:Y:S02]  /*1510*/  IADD3.X R11, PT, PT, RZ, RZ, RZ, P6, !PT ;  /* 0x000000ffff0b7210 */ /* 0x000fe400037fe4ff */
[----:B0-----:R-:W-:Y:S01]  /*1520*/  LEA R8, P6, R10, UR8, 0x2 ;  /* 0x000000080a087c11 */ /* 0x001fe2000f8c10ff */
[----:B-1----:R-:W-:-:S03]  /*1530*/  @!P5 IMAD.WIDE.U32 R2, R9, 0x4, R2 ;  /* 0x000000040902d825 */ /* 0x002fc600078e0002 */
[----:B------:R-:W-:Y:S02]  /*1540*/  LEA.HI.X R9, R10, UR9, R11, 0x2, P6 ;  /* 0x000000090a097c11 */ /* 0x000fe4000b0f140b */
[----:B------:R0:W-:Y:S04]  /*1550*/  @!P5 STG.E desc[UR6][R2.64], R37 ;  /* 0x000000250200d986 */ /* 0x0001e8000c101906 */
[----:B------:R0:W-:Y:S04]  /*1560*/  @!P4 STG.E desc[UR6][R8.64+0x4], R7 ;  /* 0x000004070800c986 */ /* 0x0001e8000c101906 */
[----:B------:R0:W-:Y:S04]  /*1570*/  @!P3 STG.E desc[UR6][R8.64+0x8], R6 ;  /* 0x000008060800b986 */ /* 0x0001e8000c101906 */
[----:B------:R0:W-:Y:S02]  /*1580*/  @!P2 STG.E desc[UR6][R8.64+0xc], R4 ;  /* 0x00000c040800a986 */ /* 0x0001e4000c101906 */
.L_x_20:
[----:B------:R-:W-:Y:S05]  /*1590*/  BSYNC.RECONVERGENT B0 ;  /* 0x0000000000007941 */ /* 0x000fea0003800200 */
.L_x_19:
[----:B------:R-:W-:Y:S04]  /*15a0*/  BSSY.RECONVERGENT B0, `(.L_x_21) ;  /* 0x0000016000007945 */ /* 0x000fe80003800200 */
[----:B------:R-:W-:Y:S05]  /*15b0*/  @P0 BRA `(.L_x_22) ;  /* 0x0000000000500947 */ /* 0x000fea0003800000 */
[----:B------:R-:W-:Y:S01]  /*15c0*/  ISETP.GE.AND P2, PT, R44, UR5, PT ;  /* 0x000000052c007c0c */ /* 0x000fe2000bf46270 */
[----:B------:R-:W2:Y:S01]  /*15d0*/  LDCU.64 UR8, c[0x0][0x398] ;  /* 0x00007300ff0877ac */ /* 0x000ea20008000a00 */
[----:B0-----:R-:W-:Y:S01]  /*15e0*/  IMAD R7, R12, UR5, RZ ;  /* 0x000000050c077c24 */ /* 0x001fe2000f8e02ff */
[C---:B------:R-:W-:Y:S02]  /*15f0*/  IADD3 R4, PT, PT, R44.reuse, 0x1, RZ ;  /* 0x000000012c047810 */ /* 0x040fe40007ffe0ff */
[C---:B------:R-:W-:Y:S02]  /*1600*/  IADD3 R6, PT, PT, R44.reuse, 0x2, RZ ;  /* 0x000000022c067810 */ /* 0x040fe40007ffe0ff */
[----:B-1----:R-:W-:Y:S02]  /*1610*/  IADD3 R8, PT, PT, R44, 0x3, RZ ;  /* 0x000000032c087810 */ /* 0x002fe40007ffe0ff */
[----:B------:R-:W-:Y:S02]  /*1620*/  ISETP.GE.AND P3, PT, R4, UR5, PT ;  /* 0x0000000504007c0c */ /* 0x000fe4000bf66270 */
[----:B------:R-:W-:-:S02]  /*1630*/  IADD3 R4, P0, PT, R44, R7, RZ ;  /* 0x000000072c047210 */ /* 0x000fc40007f1e0ff */
[----:B------:R-:W0:Y:S01]  /*1640*/  @!P2 LDC.64 R2, c[0x0][0x398] ;  /* 0x0000e600ff02ab82 */ /* 0x000e220000000a00 */
[----:B------:R-:W-:Y:S02]  /*1650*/  ISETP.GE.AND P4, PT, R6, UR5, PT ;  /* 0x0000000506007c0c */ /* 0x000fe4000bf86270 */
[----:B------:R-:W-:Y:S02]  /*1660*/  ISETP.GE.AND P5, PT, R8, UR5, PT ;  /* 0x0000000508007c0c */ /* 0x000fe4000bfa6270 */
[----:B------:R-:W-:Y:S02]  /*1670*/  @!P2 IADD3 R7, PT, PT, R44, R7, RZ ;  /* 0x000000072c07a210 */ /* 0x000fe40007ffe0ff */
[----:B------:R-:W-:Y:S02]  /*1680*/  IADD3.X R9, PT, PT, RZ, RZ, RZ, P0, !PT ;  /* 0x000000ffff097210 */ /* 0x000fe400007fe4ff */
[----:B--2---:R-:W-:Y:S01]  /*1690*/  LEA R6, P0, R4, UR8, 0x2 ;  /* 0x0000000804067c11 */ /* 0x004fe2000f8010ff */
[----:B0-----:R-:W-:-:S03]  /*16a0*/  @!P2 IMAD.WIDE.U32 R2, R7, 0x4, R2 ;  /* 0x000000040702a825 */ /* 0x001fc600078e0002 */
[----:B------:R-:W-:Y:S02]  /*16b0*/  LEA.HI.X R7, R4, UR9, R9, 0x2, P0 ;  /* 0x0000000904077c11 */ /* 0x000fe400080f1409 */
[----:B------:R2:W-:Y:S04]  /*16c0*/  @!P2 STG.E desc[UR6][R2.64], R5 ;  /* 0x000000050200a986 */ /* 0x0005e8000c101906 */
[----:B------:R2:W-:Y:S04]  /*16d0*/  @!P3 STG.E desc[UR6][R6.64+0x4], R50 ;  /* 0x000004320600b986 */ /* 0x0005e8000c101906 */
[----:B------:R2:W-:Y:S04]  /*16e0*/  @!P4 STG.E desc[UR6][R6.64+0x8], R23 ;  /* 0x000008170600c986 */ /* 0x0005e8000c101906 */
[----:B------:R2:W-:Y:S02]  /*16f0*/  @!P5 STG.E desc[UR6][R6.64+0xc], R19 ;  /* 0x00000c130600d986 */ /* 0x0005e4000c101906 */
.L_x_22:
[----:B------:R-:W-:Y:S05]  /*1700*/  BSYNC.RECONVERGENT B0 ;  /* 0x0000000000007941 */ /* 0x000fea0003800200 */
.L_x_21:
[----:B------:R-:W-:Y:S05]  /*1710*/  @P1 EXIT ;  /* 0x000000000000194d */ /* 0x000fea0003800000 */
[----:B------:R-:W-:Y:S01]  /*1720*/  ISETP.GE.AND P1, PT, R44, UR5, PT ;  /* 0x000000052c007c0c */ /* 0x000fe2000bf26270 */
[----:B------:R-:W3:Y:S01]  /*1730*/  LDCU.64 UR8, c[0x0][0x398] ;  /* 0x00007300ff0877ac */ /* 0x000ee20008000a00 */
[----:B--2---:R-:W-:Y:S01]  /*1740*/  IMAD R5, R0, UR5, RZ ;  /* 0x0000000500057c24 */ /* 0x004fe2000f8e02ff */
[C---:B0-----:R-:W-:Y:S02]  /*1750*/  IADD3 R4, PT, PT, R44.reuse, 0x1, RZ ;  /* 0x000000012c047810 */ /* 0x041fe40007ffe0ff */
[C---:B------:R-:W-:Y:S02]  /*1760*/  IADD3 R6, PT, PT, R44.reuse, 0x2, RZ ;  /* 0x000000022c067810 */ /* 0x040fe40007ffe0ff */
[----:B------:R-:W-:Y:S02]  /*1770*/  IADD3 R0, P0, PT, R44, R5, RZ ;  /* 0x000000052c007210 */ /* 0x000fe40007f1e0ff */
[----:B------:R-:W-:Y:S02]  /*1780*/  ISETP.GE.AND P2, PT, R4, UR5, PT ;  /* 0x0000000504007c0c */ /* 0x000fe4000bf46270 */
[----:B------:R-:W-:-:S02]  /*1790*/  IADD3.X R7, PT, PT, RZ, RZ, RZ, P0, !PT ;  /* 0x000000ffff077210 */ /* 0x000fc400007fe4ff */
[----:B-1----:R-:W0:Y:S01]  /*17a0*/  @!P1 LDC.64 R2, c[0x0][0x398] ;  /* 0x0000e600ff029b82 */ /* 0x002e220000000a00 */
[C---:B------:R-:W-:Y:S02]  /*17b0*/  @!P1 IADD3 R5, PT, PT, R44.reuse, R5, RZ ;  /* 0x000000052c059210 */ /* 0x040fe40007ffe0ff */
[----:B------:R-:W-:Y:S02]  /*17c0*/  IADD3 R44, PT, PT, R44, 0x3, RZ ;  /* 0x000000032c2c7810 */ /* 0x000fe40007ffe0ff */
[----:B------:R-:W-:Y:S02]  /*17d0*/  ISETP.GE.AND P3, PT, R6, UR5, PT ;  /* 0x0000000506007c0c */ /* 0x000fe4000bf66270 */
[----:B---3--:R-:W-:Y:S01]  /*17e0*/  LEA R4, P0, R0, UR8, 0x2 ;  /* 0x0000000800047c11 */ /* 0x008fe2000f8010ff */
[----:B0-----:R-:W-:-:S03]  /*17f0*/  @!P1 IMAD.WIDE.U32 R2, R5, 0x4, R2 ;  /* 0x0000000405029825 */ /* 0x001fc600078e0002 */
[----:B------:R-:W-:Y:S02]  /*1800*/  LEA.HI.X R5, R0, UR9, R7, 0x2, P0 ;  /* 0x0000000900057c11 */ /* 0x000fe400080f1407 */
[----:B------:R-:W-:Y:S01]  /*1810*/  ISETP.GE.AND P0, PT, R44, UR5, PT ;  /* 0x000000052c007c0c */ /* 0x000fe2000bf06270 */
[----:B------:R0:W-:Y:S04]  /*1820*/  @!P1 STG.E desc[UR6][R2.64], R17 ;  /* 0x0000001102009986 */ /* 0x0001e8000c101906 */
[----:B------:R0:W-:Y:S04]  /*1830*/  @!P2 STG.E desc[UR6][R4.64+0x4], R38 ;  /* 0x000004260400a986 */ /* 0x0001e8000c101906 */
[----:B------:R0:W-:Y:S04]  /*1840*/  @!P3 STG.E desc[UR6][R4.64+0x8], R39 ;  /* 0x000008270400b986 */ /* 0x0001e8000c101906 */
[----:B------:R-:W-:Y:S05]  /*1850*/  @P0 EXIT ;  /* 0x000000000000094d */ /* 0x000fea0003800000 */
[----:B------:R-:W-:Y:S01]  /*1860*/  STG.E desc[UR6][R4.64+0xc], R16 ;  /* 0x00000c1004007986 */ /* 0x000fe2000c101906 */
[----:B------:R-:W-:Y:S05]  /*1870*/  EXIT ;  /* 0x000000000000794d */ /* 0x000fea0003800000 */
.L_x_23:
[----:B------:R-:W-:-:S00]  /*1880*/  BRA `(.L_x_23) ;  /* 0xfffffffc00fc7947 */ /* 0x000fc0000383ffff */
[----:B------:R-:W-:-:S00]  /*1890*/  NOP ;  /* 0x0000000000007918 */ /* 0x000fc00000000000 */
        /* <DEDUP_REMOVED lines=14> */
.L_x_91:


//--------------------- .text._Z22softmax_warp_optimizediPf --------------------------
	.section	.text._Z22softmax_warp_optimizediPf,"ax",@progbits
	.align	128
        .global         _Z22softmax_warp_optimizediPf
        .type           _Z22softmax_warp_optimizediPf,@function
        .size           _Z22softmax_warp_optimizediPf,(.L_x_90 - _Z22softmax_warp_optimizediPf)
        .other          _Z22softmax_warp_optimizediPf,@"STO_CUDA_ENTRY STV_DEFAULT"
_Z22softmax_warp_optimizediPf:
.text._Z22softmax_warp_optimizediPf:
[----:B------:R-:W-:Y:S01]  /*0000*/  LDC R1, c[0x0][0x37c] ;  /* 0x0000df00ff017b82 */ /* 0x000fe20000000800 */
[----:B------:R-:W0:Y:S07]  /*0010*/  S2R R2, SR_TID.X ;  /* 0x0000000000027919 */ /* 0x000e2e0000002100 */
[----:B------:R-:W1:Y:S01]  /*0020*/  LDC R5, c[0x0][0x360] ;  /* 0x0000d800ff057b82 */ /* 0x000e620000000800 */
[----:B------:R-:W2:Y:S07]  /*0030*/  LDCU UR5, c[0x0][0x380] ;  /* 0x00007000ff0577ac */ /* 0x000eae0008000800 */
[----:B------:R-:W3:Y:S01]  /*0040*/  S2UR UR4, SR_CTAID.X ;  /* 0x00000000000479c3 */ /* 0x000ee20000002500 */
[----:B-1----:R-:W-:-:S02]  /*0050*/  SHF.R.U32.HI R5, RZ, 0x5, R5 ;  /* 0x00000005ff057819 */ /* 0x002fc40000011605 */
[----:B0-----:R-:W-:-:S05]  /*0060*/  SHF.R.U32.HI R0, RZ, 0x5, R2 ;  /* 0x00000005ff007819 */ /* 0x001fca0000011602 */
[----:B---3--:R-:W-:-:S05]  /*0070*/  IMAD R5, R5, UR4, R0 ;  /* 0x0000000405057c24 */ /* 0x008fca000f8e0200 */
[----:B--2---:R-:W-:-:S13]  /*0080*/  ISETP.GE.AND P0, PT, R5, UR5, PT ;  /* 0x0000000505007c0c */ /* 0x004fda000bf06270 */
[----:B------:R-:W-:Y:S05]  /*0090*/  @P0 EXIT ;  /* 0x000000000000094d */ /* 0x000fea0003800000 */
[----:B------:R-:W-:Y:S01]  /*00a0*/  LOP3.LUT R2, R2, 0x1f, RZ, 0xc0, !PT ;  /* 0x0000001f02027812 */ /* 0x000fe200078ec0ff */
[----:B------:R-:W0:Y:S01]  /*00b0*/  LDCU.64 UR6, c[0x0][0x358] ;  /* 0x00006b00ff0677ac */ /* 0x000e220008000a00 */
[----:B------:R-:W-:Y:S01]  /*00c0*/  BSSY.RECONVERGENT B0, `(.L_x_24) ;  /* 0x000006b000007945 */ /* 0x000fe20003800200 */
[----:B------:R-:W-:Y:S01]  /*00d0*/  IMAD.MOV.U32 R3, RZ, RZ, -0x800000 ;  /* 0xff800000ff037424 */ /* 0x000fe200078e00ff */
[----:B------:R-:W-:-:S13]  /*00e0*/  ISETP.GE.AND P0, PT, R2, UR5, PT ;  /* 0x0000000502007c0c */ /* 0x000fda000bf06270 */
[----:B------:R-:W-:Y:S05]  /*00f0*/  @P0 BRA `(.L_x_25) ;  /* 0x00000004009c0947 */ /* 0x000fea0003800000 */
[----:B------:R-:W-:Y:S01]  /*0100*/  LOP3.LUT R0, RZ, R2, RZ, 0x33, !PT ;  /* 0x00000002ff007212 */ /* 0x000fe200078e33ff */
[----:B------:R-:W-:Y:S01]  /*0110*/  BSSY.RECONVERGENT B1, `(.L_x_26) ;  /* 0x000002f000017945 */ /* 0x000fe20003800200 */
[----:B------:R-:W-:-:S03]  /*0120*/  MOV R3, 0xff800000 ;  /* 0xff80000000037802 */ /* 0x000fc60000000f00 */
[----:B------:R-:W-:-:S05]  /*0130*/  VIADD R0, R0, UR5 ;  /* 0x0000000500007c36 */ /* 0x000fca0008000000 */
[C---:B------:R-:W-:Y:S02]  /*0140*/  ISETP.GE.U32.AND P0, PT, R0.reuse, 0x1e0, PT ;  /* 0x000001e00000780c */ /* 0x040fe40003f06070 */
[----:B------:R-:W-:Y:S01]  /*0150*/  LEA.HI R4, R0, 0x1, RZ, 0x1b ;  /* 0x0000000100047811 */ /* 0x000fe200078fd8ff */
[----:B------:R-:W-:-:S03]  /*0160*/  IMAD.MOV.U32 R0, RZ, RZ, R2 ;  /* 0x000000ffff007224 */ /* 0x000fc600078e0002 */
[----:B------:R-:W-:-:S04]  /*0170*/  LOP3.LUT R24, R4, 0xf, RZ, 0xc0, !PT ;  /* 0x0000000f04187812 */ /* 0x000fc800078ec0ff */
[----:B------:R-:W-:-:S03]  /*0180*/  ISETP.NE.AND P1, PT, R24, RZ, PT ;  /* 0x000000ff1800720c */ /* 0x000fc60003f25270 */
[----:B------:R-:W-:Y:S10]  /*0190*/  @!P0 BRA `(.L_x_27) ;  /* 0x0000000000988947 */ /* 0x000ff40003800000 */
[----:B------:R-:W1:Y:S01]  /*01a0*/  LDC.64 R6, c[0x0][0x388] ;  /* 0x0000e200ff067b82 */ /* 0x000e620000000a00 */
[----:B------:R-:W-:Y:S01]  /*01b0*/  LOP3.LUT R12, R4, 0xffffff0, RZ, 0xc0, !PT ;  /* 0x0ffffff0040c7812 */ /* 0x000fe200078ec0ff */
[--C-:B------:R-:W-:Y:S01]  /*01c0*/  IMAD R11, R5, UR5, R2.reuse ;  /* 0x00000005050b7c24 */ /* 0x100fe2000f8e0202 */
[----:B------:R-:W-:Y:S01]  /*01d0*/  MOV R3, 0xff800000 ;  /* 0xff80000000037802 */ /* 0x000fe20000000f00 */
[----:B------:R-:W-:Y:S02]  /*01e0*/  IMAD.MOV.U32 R0, RZ, RZ, R2 ;  /* 0x000000ffff007224 */ /* 0x000fe400078e0002 */
[----:B------:R-:W-:Y:S01]  /*01f0*/  IMAD.MOV R12, RZ, RZ, -R12 ;  /* 0x000000ffff0c7224 */ /* 0x000fe200078e0a0c */
[----:B-1----:R-:W-:-:S05]  /*0200*/  IADD3 R6, P0, PT, R6, 0x400, RZ ;  /* 0x0000040006067810 */ /* 0x002fca0007f1e0ff */
[----:B------:R-:W-:-:S08]  /*0210*/  IMAD.X R7, RZ, RZ, R7, P0 ;  /* 0x000000ffff077224 */ /* 0x000fd000000e0607 */
.L_x_28:
[----:B------:R-:W-:-:S05]  /*0220*/  IMAD.WIDE R8, R11, 0x4, R6 ;  /* 0x000000040b087825 */ /* 0x000fca00078e0206 */
[----:B0-----:R-:W2:Y:S04]  /*0230*/  LDG.E R20, desc[UR6][R8.64+-0x400] ;  /* 0xfffc000608147981 */ /* 0x001ea8000c1e1900 */
[----:B------:R-:W2:Y:S04]  /*0240*/  LDG.E R21, desc[UR6][R8.64+-0x380] ;  /* 0xfffc800608157981 */ /* 0x000ea8000c1e1900 */
[----:B------:R-:W3:Y:S04]  /*0250*/  LDG.E R26, desc[UR6][R8.64+-0x300] ;  /* 0xfffd0006081a7981 */ /* 0x000ee8000c1e1900 */
[----:B------:R-:W3:Y:S04]  /*0260*/  LDG.E R25, desc[UR6][R8.64+-0x280] ;  /* 0xfffd800608197981 */ /* 0x000ee8000c1e1900 */
[----:B------:R-:W4:Y:S04]  /*0270*/  LDG.E R18, desc[UR6][R8.64+-0x200] ;  /* 0xfffe000608127981 */ /* 0x000f28000c1e1900 */
[----:B------:R-:W4:Y:S04]  /*0280*/  LDG.E R19, desc[UR6][R8.64+-0x180] ;  /* 0xfffe800608137981 */ /* 0x000f28000c1e1900 */
[----:B------:R-:W5:Y:S04]  /*0290*/  LDG.E R17, desc[UR6][R8.64+-0x100] ;  /* 0xffff000608117981 */ /* 0x000f68000c1e1900 */
[----:B------:R-:W5:Y:S04]  /*02a0*/  LDG.E R16, desc[UR6][R8.64+-0x80] ;  /* 0xffff800608107981 */ /* 0x000f68000c1e1900 */
[----:B------:R-:W5:Y:S04]  /*02b0*/  LDG.E R15, desc[UR6][R8.64] ;  /* 0x00000006080f7981 */ /* 0x000f68000c1e1900 */
[----:B------:R-:W5:Y:S04]  /*02c0*/  LDG.E R14, desc[UR6][R8.64+0x80] ;  /* 0x00008006080e7981 */ /* 0x000f68000c1e1900 */
[----:B------:R-:W5:Y:S04]  /*02d0*/  LDG.E R13, desc[UR6][R8.64+0x100] ;  /* 0x00010006080d7981 */ /* 0x000f68000c1e1900 */
[----:B------:R-:W5:Y:S04]  /*02e0*/  LDG.E R10, desc[UR6][R8.64+0x180] ;  /* 0x00018006080a7981 */ /* 0x000f68000c1e1900 */
[----:B------:R-:W5:Y:S01]  /*02f0*/  LDG.E R22, desc[UR6][R8.64+0x380] ;  /* 0x0003800608167981 */ /* 0x000f62000c1e1900 */
[----:B--2---:R-:W-:-:S03]  /*0300*/  FMNMX3 R23, R3, R20, R21, !PT ;  /* 0x0000001403177276 */ /* 0x004fc60007800015 */
[----:B------:R-:W2:Y:S04]  /*0310*/  LDG.E R21, desc[UR6][R8.64+0x200] ;  /* 0x0002000608157981 */ /* 0x000ea8000c1e1900 */
[----:B------:R-:W2:Y:S04]  /*0320*/  LDG.E R20, desc[UR6][R8.64+0x280] ;  /* 0x0002800608147981 */ /* 0x000ea8000c1e1900 */
[----:B------:R-:W2:Y:S01]  /*0330*/  LDG.E R3, desc[UR6][R8.64+0x300] ;  /* 0x0003000608037981 */ /* 0x000ea2000c1e1900 */
[----:B---3--:R-:W-:Y:S02]  /*0340*/  FMNMX3 R23, R23, R26, R25, !PT ;  /* 0x0000001a17177276 */ /* 0x008fe40007800019 */
[----:B------:R-:W-:-:S02]  /*0350*/  IADD3 R12, PT, PT, R12, 0x10, RZ ;  /* 0x000000100c0c7810 */ /* 0x000fc40007ffe0ff */
[----:B----4-:R-:W-:Y:S02]  /*0360*/  FMNMX3 R18, R23, R18, R19, !PT ;  /* 0x0000001217127276 */ /* 0x010fe40007800013 */
[----:B------:R-:W-:Y:S02]  /*0370*/  ISETP.NE.AND P0, PT, R12, RZ, PT ;  /* 0x000000ff0c00720c */ /* 0x000fe40003f05270 */
[----:B-----5:R-:W-:-:S04]  /*0380*/  FMNMX3 R16, R18, R17, R16, !PT ;  /* 0x0000001112107276 */ /* 0x020fc80007800010 */
[----:B------:R-:W-:-:S04]  /*0390*/  FMNMX3 R14, R16, R15, R14, !PT ;  /* 0x0000000f100e7276 */ /* 0x000fc8000780000e */
[----:B------:R-:W-:Y:S01]  /*03a0*/  FMNMX3 R10, R14, R13, R10, !PT ;  /* 0x0000000d0e0a7276 */ /* 0x000fe2000780000a */
[----:B------:R-:W-:Y:S02]  /*03b0*/  VIADD R0, R0, 0x200 ;  /* 0x0000020000007836 */ /* 0x000fe40000000000 */
[----:B------:R-:W-:Y:S01]  /*03c0*/  VIADD R11, R11, 0x200 ;  /* 0x000002000b0b7836 */ /* 0x000fe20000000000 */
[----:B--2---:R-:W-:-:S04]  /*03d0*/  FMNMX3 R10, R10, R21, R20, !PT ;  /* 0x000000150a0a7276 */ /* 0x004fc80007800014 */
[----:B------:R-:W-:Y:S01]  /*03e0*/  FMNMX3 R3, R10, R3, R22, !PT ;  /* 0x000000030a037276 */ /* 0x000fe20007800016 */
[----:B------:R-:W-:Y:S06]  /*03f0*/  @P0 BRA `(.L_x_28) ;  /* 0xfffffffc00880947 */ /* 0x000fec000383ffff */
.L_x_27:
[----:B0-----:R-:W-:Y:S05]  /*0400*/  BSYNC.RECONVERGENT B1 ;  /* 0x0000000000017941 */ /* 0x001fea0003800200 */
.L_x_26:
[----:B------:R-:W-:Y:S05]  /*0410*/  @!P1 BRA `(.L_x_25) ;  /* 0x0000000000d49947 */ /* 0x000fea0003800000 */
[----:B------:R-:W-:Y:S01]  /*0420*/  ISETP.GE.U32.AND P0, PT, R24, 0x8, PT ;  /* 0x000000081800780c */ /* 0x000fe20003f06070 */
[----:B------:R-:W-:Y:S01]  /*0430*/  BSSY.RECONVERGENT B1, `(.L_x_29) ;  /* 0x0000015000017945 */ /* 0x000fe20003800200 */
[----:B------:R-:W-:-:S04]  /*0440*/  LOP3.LUT R16, R4, 0x7, RZ, 0xc0, !PT ;  /* 0x0000000704107812 */ /* 0x000fc800078ec0ff */
[----:B------:R-:W-:-:S07]  /*0450*/  ISETP.NE.AND P1, PT, R16, RZ, PT ;  /* 0x000000ff1000720c */ /* 0x000fce0003f25270 */
[----:B------:R-:W-:Y:S06]  /*0460*/  @!P0 BRA `(.L_x_30) ;  /* 0x0000000000448947 */ /* 0x000fec0003800000 */
[----:B------:R-:W0:Y:S01]  /*0470*/  LDC.64 R6, c[0x0][0x388] ;  /* 0x0000e200ff067b82 */ /* 0x000e220000000a00 */
[----:B------:R-:W1:Y:S02]  /*0480*/  LDCU UR4, c[0x0][0x380] ;  /* 0x00007000ff0477ac */ /* 0x000e640008000800 */
[----:B-1----:R-:W-:-:S04]  /*0490*/  IMAD R9, R5, UR4, R0 ;  /* 0x0000000405097c24 */ /* 0x002fc8000f8e0200 */
[----:B0-----:R-:W-:-:S05]  /*04a0*/  IMAD.WIDE R6, R9, 0x4, R6 ;  /* 0x0000000409067825 */ /* 0x001fca00078e0206 */
[----:B------:R-:W2:Y:S04]  /*04b0*/  LDG.E R8, desc[UR6][R6.64] ;  /* 0x0000000606087981 */ /* 0x000ea8000c1e1900 */
[----:B------:R-:W2:Y:S04]  /*04c0*/  LDG.E R9, desc[UR6][R6.64+0x80] ;  /* 0x0000800606097981 */ /* 0x000ea8000c1e1900 */
[----:B------:R-:W3:Y:S04]  /*04d0*/  LDG.E R11, desc[UR6][R6.64+0x100] ;  /* 0x00010006060b7981 */ /* 0x000ee8000c1e1900 */
[----:B------:R-:W3:Y:S04]  /*04e0*/  LDG.E R10, desc[UR6][R6.64+0x180] ;  /* 0x00018006060a7981 */ /* 0x000ee8000c1e1900 */
[----:B------:R-:W4:Y:S04]  /*04f0*/  LDG.E R13, desc[UR6][R6.64+0x200] ;  /* 0x00020006060d7981 */ /* 0x000f28000c1e1900 */
[----:B------:R-:W4:Y:S04]  /*0500*/  LDG.E R12, desc[UR6][R6.64+0x280] ;  /* 0x00028006060c7981 */ /* 0x000f28000c1e1900 */
[----:B------:R-:W5:Y:S04]  /*0510*/  LDG.E R15, desc[UR6][R6.64+0x300] ;  /* 0x00030006060f7981 */ /* 0x000f68000c1e1900 */
[----:B------:R-:W5:Y:S01]  /*0520*/  LDG.E R14, desc[UR6][R6.64+0x380] ;  /* 0x00038006060e7981 */ /* 0x000f62000c1e1900 */
[----:B------:R-:W-:-:S02]  /*0530*/  IADD3 R0, PT, PT, R0, 0x100, RZ ;  /* 0x0000010000007810 */ /* 0x000fc40007ffe0ff */
[----:B--2---:R-:W-:-:S04]  /*0540*/  FMNMX3 R8, R3, R8, R9, !PT ;  /* 0x0000000803087276 */ /* 0x004fc80007800009 */
[----:B---3--:R-:W-:-:S04]  /*0550*/  FMNMX3 R8, R8, R11, R10, !PT ;  /* 0x0000000b08087276 */ /* 0x008fc8000780000a */
[----:B----4-:R-:W-:-:S04]  /*0560*/  FMNMX3 R8, R8, R13, R12, !PT ;  /* 0x0000000d08087276 */ /* 0x010fc8000780000c */
[----:B-----5:R-:W-:-:S07]  /*0570*/  FMNMX3 R3, R8, R15, R14, !PT ;  /* 0x0000000f08037276 */ /* 0x020fce000780000e */
.L_x_30:
[----:B------:R-:W-:Y:S05]  /*0580*/  BSYNC.RECONVERGENT B1 ;  /* 0x0000000000017941 */ /* 0x000fea0003800200 */
.L_x_29:
        /* <DEDUP_REMOVED lines=13> */
[----:B------:R-:W3:Y:S01]  /*0660*/  LDG.E R11, desc[UR6][R6.64+0x180] ;  /* 0x00018006060b7981 */ /* 0x000ee2000c1e1900 */
[----:B------:R-:W-:Y:S01]  /*0670*/  VIADD R0, R0, 0x80 ;  /* 0x0000008000007836 */ /* 0x000fe20000000000 */
[----:B--2---:R-:W-:-:S04]  /*0680*/  FMNMX3 R3, R3, R8, R9, !PT ;  /* 0x0000000803037276 */ /* 0x004fc80007800009 */
[----:B---3--:R-:W-:-:S07]  /*0690*/  FMNMX3 R3, R3, R10, R11, !PT ;  /* 0x0000000a03037276 */ /* 0x008fce000780000b */
.L_x_32:
[----:B------:R-:W-:Y:S05]  /*06a0*/  BSYNC.RECONVERGENT B1 ;  /* 0x0000000000017941 */ /* 0x000fea0003800200 */
.L_x_31:
[----:B------:R-:W-:Y:S05]  /*06b0*/  @!P1 BRA `(.L_x_25) ;  /* 0x00000000002c9947 */ /* 0x000fea0003800000 */
[----:B------:R-:W0:Y:S01]  /*06c0*/  LDC.64 R8, c[0x0][0x388] ;  /* 0x0000e200ff087b82 */ /* 0x000e220000000a00 */
[----:B------:R-:W1:Y:S01]  /*06d0*/  LDCU UR4, c[0x0][0x380] ;  /* 0x00007000ff0477ac */ /* 0x000e620008000800 */
[----:B------:R-:W-:Y:S02]  /*06e0*/  IMAD.MOV R4, RZ, RZ, -R4 ;  /* 0x000000ffff047224 */ /* 0x000fe400078e0a04 */
[----:B-1----:R-:W-:-:S07]  /*06f0*/  IMAD R11, R5, UR4, R0 ;  /* 0x00000004050b7c24 */ /* 0x002fce000f8e0200 */
.L_x_33:
[----:B0-----:R-:W-:-:S06]  /*0700*/  IMAD.WIDE R6, R11, 0x4, R8 ;  /* 0x000000040b067825 */ /* 0x001fcc00078e0208 */
[----:B------:R-:W2:Y:S01]  /*0710*/  LDG.E R6, desc[UR6][R6.64] ;  /* 0x0000000606067981 */ /* 0x000ea2000c1e1900 */
[----:B------:R-:W-:Y:S01]  /*0720*/  IADD3 R4, PT, PT, R4, 0x1, RZ ;  /* 0x0000000104047810 */ /* 0x000fe20007ffe0ff */
[----:B------:R-:W-:-:S03]  /*0730*/  VIADD R11, R11, 0x20 ;  /* 0x000000200b0b7836 */ /* 0x000fc60000000000 */
[----:B------:R-:W-:Y:S02]  /*0740*/  ISETP.NE.AND P0, PT, R4, RZ, PT ;  /* 0x000000ff0400720c */ /* 0x000fe40003f05270 */
[----:B--2---:R-:W-:-:S11]  /*0750*/  FMNMX R3, R6, R3, !PT ;  /* 0x0000000306037209 */ /* 0x004fd60007800000 */
[----:B------:R-:W-:Y:S05]  /*0760*/  @P0 BRA `(.L_x_33) ;  /* 0xfffffffc00e40947 */ /* 0x000fea000383ffff */
.L_x_25:
[----:B0-----:R-:W-:Y:S05]  /*0770*/  BSYNC.RECONVERGENT B0 ;  /* 0x0000000000007941 */ /* 0x001fea0003800200 */
.L_x_24:
[----:B------:R-:W0:Y:S01]  /*0780*/  SHFL.DOWN PT, R0, R3, 0x10, 0x1f ;  /* 0x0a001f0003007f89 */ /* 0x000e2200000e0000 */
[----:B------:R-:W1:Y:S01]  /*0790*/  LDCU UR4, c[0x0][0x380] ;  /* 0x00007000ff0477ac */ /* 0x000e620008000800 */
[----:B------:R-:W-:Y:S01]  /*07a0*/  BSSY.RECONVERGENT B0, `(.L_x_34) ;  /* 0x000006f000007945 */ /* 0x000fe20003800200 */
[----:B-1----:R-:W-:Y:S02]  /*07b0*/  ISETP.GE.AND P0, PT, R2, UR4, PT ;  /* 0x0000000402007c0c */ /* 0x002fe4000bf06270 */
[----:B0-----:R-:W-:Y:S01]  /*07c0*/  FMNMX R4, R0, R3, !PT ;  /* 0x0000000300047209 */ /* 0x001fe20007800000 */
[----:B------:R-:W-:-:S04]  /*07d0*/  IMAD.MOV.U32 R3, RZ, RZ, RZ ;  /* 0x000000ffff037224 */ /* 0x000fc800078e00ff */
[----:B------:R-:W0:Y:S02]  /*07e0*/  SHFL.DOWN PT, R7, R4, 0x8, 0x1f ;  /* 0x09001f0004077f89 */ /* 0x000e2400000e0000 */
[----:B0-----:R-:W-:-:S05]  /*07f0*/  FMNMX R7, R4, R7, !PT ;  /* 0x0000000704077209 */ /* 0x001fca0007800000 */
[----:B------:R-:W0:Y:S02]  /*0800*/  SHFL.DOWN PT, R0, R7, 0x4, 0x1f ;  /* 0x08801f0007007f89 */ /* 0x000e2400000e0000 */
[----:B0-----:R-:W-:-:S05]  /*0810*/  FMNMX R6, R7, R0, !PT ;  /* 0x0000000007067209 */ /* 0x001fca0007800000 */
[----:B------:R-:W0:Y:S02]  /*0820*/  SHFL.DOWN PT, R9, R6, 0x2, 0x1f ;  /* 0x08401f0006097f89 */ /* 0x000e2400000e0000 */
[----:B0-----:R-:W-:-:S05]  /*0830*/  FMNMX R9, R6, R9, !PT ;  /* 0x0000000906097209 */ /* 0x001fca0007800000 */
[----:B------:R-:W0:Y:S02]  /*0840*/  SHFL.DOWN PT, R0, R9, 0x1, 0x1f ;  /* 0x08201f0009007f89 */ /* 0x000e2400000e0000 */
[----:B0-----:R-:W-:-:S06]  /*0850*/  FMNMX R0, R9, R0, !PT ;  /* 0x0000000009007209 */ /* 0x001fcc0007800000 */
[----:B------:R-:W0:Y:S01]  /*0860*/  SHFL.IDX PT, R0, R0, RZ, 0x1f ;  /* 0x00001fff00007589 */ /* 0x000e2200000e0000 */
[----:B------:R-:W-:Y:S05]  /*0870*/  @P0 BRA `(.L_x_35) ;  /* 0x0000000400840947 */ /* 0x000fea0003800000 */
[----:B------:R-:W-:Y:S01]  /*0880*/  LOP3.LUT R3, RZ, R2, RZ, 0x33, !PT ;  /* 0x00000002ff037212 */ /* 0x000fe200078e33ff */
[----:B------:R-:W-:Y:S01]  /*0890*/  BSSY.RECONVERGENT B1, `(.L_x_36) ;  /* 0x0000023000017945 */ /* 0x000fe20003800200 */
[----:B------:R-:W-:Y:S02]  /*08a0*/  IMAD.MOV.U32 R4, RZ, RZ, R2 ;  /* 0x000000ffff047224 */ /* 0x000fe400078e0002 */
[----:B------:R-:W-:-:S04]  /*08b0*/  IADD3 R8, PT, PT, R3, UR4, RZ ;  /* 0x0000000403087c10 */ /* 0x000fc8000fffe0ff */
[C---:B------:R-:W-:Y:S02]  /*08c0*/  LOP3.LUT R3, R8.reuse, 0x60, RZ, 0xc0, !PT ;  /* 0x0000006008037812 */ /* 0x040fe400078ec0ff */
[----:B------:R-:W-:Y:S02]  /*08d0*/  ISETP.GE.U32.AND P1, PT, R8, 0x60, PT ;  /* 0x000000600800780c */ /* 0x000fe40003f26070 */
[----:B------:R-:W-:Y:S01]  /*08e0*/  ISETP.NE.AND P0, PT, R3, 0x60, PT ;  /* 0x000000600300780c */ /* 0x000fe20003f05270 */
[----:B------:R-:W-:-:S12]  /*08f0*/  IMAD.MOV.U32 R3, RZ, RZ, RZ ;  /* 0x000000ffff037224 */ /* 0x000fd800078e00ff */
[----:B------:R-:W-:Y:S05]  /*0900*/  @!P0 BRA `(.L_x_37) ;  /* 0x00000000006c8947 */ /* 0x000fea0003800000 */
[----:B------:R-:W1:Y:S01]  /*0910*/  LDC.64 R6, c[0x0][0x388] ;  /* 0x0000e200ff067b82 */ /* 0x000e620000000a00 */
[----:B------:R-:W-:Y:S01]  /*0920*/  LEA.HI R3, R8, 0x1, RZ, 0x1b ;  /* 0x0000000108037811 */ /* 0x000fe200078fd8ff */
[--C-:B------:R-:W-:Y:S02]  /*0930*/  IMAD R11, R5, UR4, R2.reuse ;  /* 0x00000004050b7c24 */ /* 0x100fe4000f8e0202 */
[----:B------:R-:W-:Y:S01]  /*0940*/  IMAD.MOV.U32 R4, RZ, RZ, R2 ;  /* 0x000000ffff047224 */ /* 0x000fe200078e0002 */
[----:B------:R-:W-:Y:S01]  /*0950*/  LOP3.LUT R8, R3, 0x3, RZ, 0xc0, !PT ;  /* 0x0000000303087812 */ /* 0x000fe200078ec0ff */
[----:B------:R-:W-:-:S04]  /*0960*/  HFMA2 R3, -RZ, RZ, 0, 0 ;  /* 0x00000000ff037431 */ /* 0x000fc800000001ff */
[----:B------:R-:W-:-:S07]  /*0970*/  IMAD.MOV R10, RZ, RZ, -R8 ;  /* 0x000000ffff0a7224 */ /* 0x000fce00078e0a08 */
.L_x_38:
[----:B-12---:R-:W-:-:S05]  /*0980*/  IMAD.WIDE R8, R11, 0x4, R6 ;  /* 0x000000040b087825 */ /* 0x006fca00078e0206 */
[----:B------:R-:W0:Y:S01]  /*0990*/  LDG.E R13, desc[UR6][R8.64] ;  /* 0x00000006080d7981 */ /* 0x000e22000c1e1900 */
[----:B------:R-:W-:Y:S01]  /*09a0*/  MOV R12, 0x3bbb989d ;  /* 0x3bbb989d000c7802 */ /* 0x000fe20000000f00 */
[----:B------:R-:W-:Y:S01]  /*09b0*/  IMAD.MOV.U32 R15, RZ, RZ, 0x437c0000 ;  /* 0x437c0000ff0f7424 */ /* 0x000fe200078e00ff */
[----:B------:R-:W-:Y:S01]  /*09c0*/  IADD3 R10, PT, PT, R10, 0x1, RZ ;  /* 0x000000010a0a7810 */ /* 0x000fe20007ffe0ff */
[----:B------:R-:W-:Y:S01]  /*09d0*/  VIADD R4, R4, 0x20 ;  /* 0x0000002004047836 */ /* 0x000fe20000000000 */
[----:B------:R-:W-:Y:S02]  /*09e0*/  IADD3 R11, PT, PT, R11, 0x20, RZ ;  /* 0x000000200b0b7810 */ /* 0x000fe40007ffe0ff */
[----:B------:R-:W-:Y:S01]  /*09f0*/  ISETP.NE.AND P0, PT, R10, RZ, PT ;  /* 0x000000ff0a00720c */ /* 0x000fe20003f05270 */
[----:B0-----:R-:W-:-:S04]  /*0a00*/  FADD R13, -R0, R13 ;  /* 0x0000000d000d7221 */ /* 0x001fc80000000100 */
[----:B------:R-:W-:-:S04]  /*0a10*/  FFMA.SAT R12, R13, R12, 0.5 ;  /* 0x3f0000000d0c7423 */ /* 0x000fc8000000200c */
[----:B------:R-:W-:-:S04]  /*0a20*/  FFMA.RM R12, R12, R15, 12582913 ;  /* 0x4b4000010c0c7423 */ /* 0x000fc8000000400f */
[C---:B------:R-:W-:Y:S01]  /*0a30*/  FADD R14, R12.reuse, -12583039 ;  /* 0xcb40007f0c0e7421 */ /* 0x040fe20000000000 */
[----:B------:R-:W-:-:S03]  /*0a40*/  IMAD.SHL.U32 R12, R12, 0x800000, RZ ;  /* 0x008000000c0c7824 */ /* 0x000fc600078e00ff */
[----:B------:R-:W-:-:S04]  /*0a50*/  FFMA R14, R13, 1.4426950216293334961, -R14 ;  /* 0x3fb8aa3b0d0e7823 */ /* 0x000fc8000000080e */
[----:B------:R-:W-:-:S04]  /*0a60*/  FFMA R14, R13, 1.925963033500011079e-08, R14 ;  /* 0x32a570600d0e7823 */ /* 0x000fc8000000000e */
[----:B------:R-:W0:Y:S02]  /*0a70*/  MUFU.EX2 R13, R14 ;  /* 0x0000000e000d7308 */ /* 0x000e240000000800 */
[----:B0-----:R-:W-:-:S04]  /*0a80*/  FMUL R12, R12, R13 ;  /* 0x0000000d0c0c7220 */ /* 0x001fc80000400000 */
[----:B------:R-:W-:Y:S01]  /*0a90*/  FADD R3, R12, R3 ;  /* 0x000000030c037221 */ /* 0x000fe20000000000 */
[----:B------:R2:W-:Y:S01]  /*0aa0*/  STG.E desc[UR6][R8.64], R12 ;  /* 0x0000000c08007986 */ /* 0x0005e2000c101906 */
[----:B------:R-:W-:Y:S05]  /*0ab0*/  @P0 BRA `(.L_x_38) ;  /* 0xfffffffc00b00947 */ /* 0x000fea000383ffff */
.L_x_37:
[----:B------:R-:W-:Y:S05]  /*0ac0*/  BSYNC.RECONVERGENT B1 ;  /* 0x0000000000017941 */ /* 0x000fea0003800200 */
.L_x_36:
[----:B------:R-:W-:Y:S05]  /*0ad0*/  @!P1 BRA `(.L_x_35) ;  /* 0x0000000000ec9947 */ /* 0x000fea0003800000 */
[----:B------:R-:W1:Y:S01]  /*0ae0*/  LDC.64 R6, c[0x0][0x388] ;  /* 0x0000e200ff067b82 */ /* 0x000e620000000a00 */
[----:B------:R-:W-:Y:S01]  /*0af0*/  IMAD R11, R5, UR4, R4 ;  /* 0x00000004050b7c24 */ /* 0x000fe2000f8e0204 */
[----:B-1----:R-:W-:-:S05]  /*0b00*/  IADD3 R6, P0, PT, R6, 0x100, RZ ;  /* 0x0000010006067810 */ /* 0x002fca0007f1e0ff */
[----:B------:R-:W-:-:S08]  /*0b10*/  IMAD.X R7, RZ, RZ, R7, P0 ;  /* 0x000000ffff077224 */ /* 0x000fd000000e0607 */
.L_x_39:
[----:B--23--:R-:W-:-:S05]  /*0b20*/  IMAD.WIDE R8, R11, 0x4, R6 ;  /* 0x000000040b087825 */ /* 0x00cfca00078e0206 */
[----:B------:R-:W0:Y:S04]  /*0b30*/  LDG.E R13, desc[UR6][R8.64+-0x100] ;  /* 0xffff0006080d7981 */ /* 0x000e28000c1e1900 */
[----:B------:R-:W2:Y:S04]  /*0b40*/  LDG.E R17, desc[UR6][R8.64+-0x80] ;  /* 0xffff800608117981 */ /* 0x000ea8000c1e1900 */
[----:B------:R-:W3:Y:S04]  /*0b50*/  LDG.E R15, desc[UR6][R8.64] ;  /* 0x00000006080f7981 */ /* 0x000ee8000c1e1900 */
[----:B------:R-:W4:Y:S01]  /*0b60*/  LDG.E R23, desc[UR6][R8.64+0x80] ;  /* 0x0000800608177981 */ /* 0x000f22000c1e1900 */
[----:B------:R-:W-:Y:S01]  /*0b70*/  MOV R10, 0x3bbb989d ;  /* 0x3bbb989d000a7802 */ /* 0x000fe20000000f00 */
[----:B------:R-:W-:Y:S01]  /*0b80*/  IMAD.MOV.U32 R12, RZ, RZ, 0x437c0000 ;  /* 0x437c0000ff0c7424 */ /* 0x000fe200078e00ff */
[----:B------:R-:W-:Y:S01]  /*0b90*/  IADD3 R4, PT, PT, R4, 0x80, RZ ;  /* 0x0000008004047810 */ /* 0x000fe20007ffe0ff */
[----:B------:R-:W-:-:S03]  /*0ba0*/  VIADD R11, R11, 0x80 ;  /* 0x000000800b0b7836 */ /* 0x000fc60000000000 */
[----:B------:R-:W-:Y:S01]  /*0bb0*/  ISETP.GE.AND P0, PT, R4, UR4, PT ;  /* 0x0000000404007c0c */ /* 0x000fe2000bf06270 */
[----:B0-----:R-:W-:-:S04]  /*0bc0*/  FADD R19, -R0, R13 ;  /* 0x0000000d00137221 */ /* 0x001fc80000000100 */
[----:B------:R-:W-:Y:S01]  /*0bd0*/  FFMA.SAT R13, R19, R10, 0.5 ;  /* 0x3f000000130d7423 */ /* 0x000fe2000000200a */
[----:B--2---:R-:W-:-:S03]  /*0be0*/  FADD R17, -R0, R17 ;  /* 0x0000001100117221 */ /* 0x004fc60000000100 */
[----:B------:R-:W-:Y:S01]  /*0bf0*/  FFMA.RM R13, R13, R12, 12582913 ;  /* 0x4b4000010d0d7423 */ /* 0x000fe2000000400c */
[----:B------:R-:W-:Y:S01]  /*0c00*/  FFMA.SAT R21, R17, R10, 0.5 ;  /* 0x3f00000011157423 */ /* 0x000fe2000000200a */
[----:B---3--:R-:W-:Y:S02]  /*0c10*/  FADD R15, -R0, R15 ;  /* 0x0000000f000f7221 */ /* 0x008fe40000000100 */
[----:B------:R-:W-:Y:S01]  /*0c20*/  FADD R16, R13, -12583039 ;  /* 0xcb40007f0d107421 */ /* 0x000fe20000000000 */
[----:B------:R-:W-:Y:S01]  /*0c30*/  FFMA.RM R14, R21, R12, 12582913 ;  /* 0x4b400001150e7423 */ /* 0x000fe2000000400c */
[----:B------:R-:W-:Y:S01]  /*0c40*/  FFMA.SAT R21, R15, R10, 0.5 ;  /* 0x3f0000000f157423 */ /* 0x000fe2000000200a */
[----:B------:R-:W-:Y:S01]  /*0c50*/  SHF.L.U32 R13, R13, 0x17, RZ ;  /* 0x000000170d0d7819 */ /* 0x000fe200000006ff */
[----:B------:R-:W-:Y:S01]  /*0c60*/  FFMA R16, R19, 1.4426950216293334961, -R16 ;  /* 0x3fb8aa3b13107823 */ /* 0x000fe20000000810 */
[----:B------:R-:W-:-:S03]  /*0c70*/  FADD R20, R14, -12583039 ;  /* 0xcb40007f0e147421 */ /* 0x000fc60000000000 */
[----:B------:R-:W-:Y:S01]  /*0c80*/  FFMA R18, R19, 1.925963033500011079e-08, R16 ;  /* 0x32a5706013127823 */ /* 0x000fe20000000010 */
[----:B----4-:R-:W-:Y:S01]  /*0c90*/  FADD R19, -R0, R23 ;  /* 0x0000001700137221 */ /* 0x010fe20000000100 */
[----:B------:R-:W-:Y:S01]  /*0ca0*/  FFMA.RM R16, R21, R12, 12582913 ;  /* 0x4b40000115107423 */ /* 0x000fe2000000400c */
[----:B------:R-:W-:Y:S02]  /*0cb0*/  FFMA R20, R17, 1.4426950216293334961, -R20 ;  /* 0x3fb8aa3b11147823 */ /* 0x000fe40000000814 */
[----:B------:R-:W-:Y:S01]  /*0cc0*/  FFMA.SAT R21, R19, R10, 0.5 ;  /* 0x3f00000013157423 */ /* 0x000fe2000000200a */
[C---:B------:R-:W-:Y:S01]  /*0cd0*/  FADD R22, R16.reuse, -12583039 ;  /* 0xcb40007f10167421 */ /* 0x040fe20000000000 */
[----:B------:R-:W-:Y:S01]  /*0ce0*/  FFMA R10, R17, 1.925963033500011079e-08, R20 ;  /* 0x32a57060110a7823 */ /* 0x000fe20000000014 */
[----:B------:R-:W0:Y:S01]  /*0cf0*/  MUFU.EX2 R18, R18 ;  /* 0x0000001200127308 */ /* 0x000e220000000800 */
[----:B------:R-:W-:Y:S01]  /*0d00*/  FFMA.RM R12, R21, R12, 12582913 ;  /* 0x4b400001150c7423 */ /* 0x000fe2000000400c */
[----:B------:R-:W-:Y:S01]  /*0d10*/  FFMA R22, R15, 1.4426950216293334961, -R22 ;  /* 0x3fb8aa3b0f167823 */ /* 0x000fe20000000816 */
[----:B------:R-:W-:-:S02]  /*0d20*/  SHF.L.U32 R16, R16, 0x17, RZ ;  /* 0x0000001710107819 */ /* 0x000fc400000006ff */
[----:B------:R-:W-:Y:S01]  /*0d30*/  FADD R20, R12, -12583039 ;  /* 0xcb40007f0c147421 */ /* 0x000fe20000000000 */
[----:B------:R-:W-:Y:S01]  /*0d40*/  FFMA R22, R15, 1.925963033500011079e-08, R22 ;  /* 0x32a570600f167823 */ /* 0x000fe20000000016 */
[----:B------:R-:W-:Y:S01]  /*0d50*/  IMAD.SHL.U32 R15, R14, 0x800000, RZ ;  /* 0x008000000e0f7824 */ /* 0x000fe200078e00ff */
[----:B------:R-:W1:Y:S01]  /*0d60*/  MUFU.EX2 R10, R10 ;  /* 0x0000000a000a7308 */ /* 0x000e620000000800 */
[----:B------:R-:W-:Y:S01]  /*0d70*/  FFMA R20, R19, 1.4426950216293334961, -R20 ;  /* 0x3fb8aa3b13147823 */ /* 0x000fe20000000814 */
[----:B------:R-:W-:-:S03]  /*0d80*/  IMAD.SHL.U32 R12, R12, 0x800000, RZ ;  /* 0x008000000c0c7824 */ /* 0x000fc600078e00ff */
[----:B------:R-:W-:-:S03]  /*0d90*/  FFMA R20, R19, 1.925963033500011079e-08, R20 ;  /* 0x32a5706013147823 */ /* 0x000fc60000000014 */
[----:B------:R-:W2:Y:S01]  /*0da0*/  MUFU.EX2 R17, R22 ;  /* 0x0000001600117308 */ /* 0x000ea20000000800 */
[----:B0-----:R-:W-:-:S04]  /*0db0*/  FMUL R13, R13, R18 ;  /* 0x000000120d0d7220 */ /* 0x001fc80000400000 */
[----:B------:R-:W-:Y:S01]  /*0dc0*/  FADD R3, R13, R3 ;  /* 0x000000030d037221 */ /* 0x000fe20000000000 */
[----:B------:R3:W-:Y:S02]  /*0dd0*/  STG.E desc[UR6][R8.64+-0x100], R13 ;  /* 0xffff000d08007986 */ /* 0x0007e4000c101906 */
[----:B------:R-:W0:Y:S01]  /*0de0*/  MUFU.EX2 R19, R20 ;  /* 0x0000001400137308 */ /* 0x000e220000000800 */
[----:B-1----:R-:W-:-:S04]  /*0df0*/  FMUL R10, R15, R10 ;  /* 0x0000000a0f0a7220 */ /* 0x002fc80000400000 */
[----:B------:R-:W-:Y:S01]  /*0e00*/  FADD R3, R3, R10 ;  /* 0x0000000a03037221 */ /* 0x000fe20000000000 */
[----:B------:R3:W-:Y:S01]  /*0e10*/  STG.E desc[UR6][R8.64+-0x80], R10 ;  /* 0xffff800a08007986 */ /* 0x0007e2000c101906 */
[----:B--2---:R-:W-:-:S04]  /*0e20*/  FMUL R16, R16, R17 ;  /* 0x0000001110107220 */ /* 0x004fc80000400000 */
[----:B------:R-:W-:Y:S01]  /*0e30*/  FADD R3, R3, R16 ;  /* 0x0000001003037221 */ /* 0x000fe20000000000 */
[----:B------:R3:W-:Y:S01]  /*0e40*/  STG.E desc[UR6][R8.64], R16 ;  /* 0x0000001008007986 */ /* 0x0007e2000c101906 */
[----:B0-----:R-:W-:-:S04]  /*0e50*/  FMUL R12, R12, R19 ;  /* 0x000000130c0c7220 */ /* 0x001fc80000400000 */
[----:B------:R-:W-:Y:S01]  /*0e60*/  FADD R3, R3, R12 ;  /* 0x0000000c03037221 */ /* 0x000fe20000000000 */
[----:B------:R3:W-:Y:S01]  /*0e70*/  STG.E desc[UR6][R8.64+0x80], R12 ;  /* 0x0000800c08007986 */ /* 0x0007e2000c101906 */
[----:B------:R-:W-:Y:S05]  /*0e80*/  @!P0 BRA `(.L_x_39) ;  /* 0xfffffffc00248947 */ /* 0x000fea000383ffff */
.L_x_35:
[----:B------:R-:W-:Y:S05]  /*0e90*/  BSYNC.RECONVERGENT B0 ;  /* 0x0000000000007941 */ /* 0x000fea0003800200 */
.L_x_34:
[----:B0-----:R-:W0:Y:S01]  /*0ea0*/  SHFL.DOWN PT, R0, R3, 0x10, 0x1f ;  /* 0x0a001f0003007f89 */ /* 0x001e2200000e0000 */
[----:B------:R-:W-:Y:S01]  /*0eb0*/  ISETP.GE.AND P0, PT, R2, UR4, PT ;  /* 0x0000000402007c0c */ /* 0x000fe2000bf06270 */
[----:B0-----:R-:W-:-:S05]  /*0ec0*/  FADD R0, R0, R3 ;  /* 0x0000000300007221 */ /* 0x001fca0000000000 */
[----:B------:R-:W0:Y:S02]  /*0ed0*/  SHFL.DOWN PT, R7, R0, 0x8, 0x1f ;  /* 0x09001f0000077f89 */ /* 0x000e2400000e0000 */
[----:B0-----:R-:W-:-:S05]  /*0ee0*/  FADD R7, R0, R7 ;  /* 0x0000000700077221 */ /* 0x001fca0000000000 */
[----:B------:R-:W0:Y:S02]  /*0ef0*/  SHFL.DOWN PT, R4, R7, 0x4, 0x1f ;  /* 0x08801f0007047f89 */ /* 0x000e2400000e0000 */
[----:B0-----:R-:W-:-:S05]  /*0f00*/  FADD R4, R7, R4 ;  /* 0x0000000407047221 */ /* 0x001fca0000000000 */
[----:B--23--:R-:W0:Y:S02]  /*0f10*/  SHFL.DOWN PT, R9, R4, 0x2, 0x1f ;  /* 0x08401f0004097f89 */ /* 0x00ce2400000e0000 */
[----:B0-----:R-:W-:-:S05]  /*0f20*/  FADD R9, R4, R9 ;  /* 0x0000000904097221 */ /* 0x001fca0000000000 */
[----:B------:R-:W0:Y:S02]  /*0f30*/  SHFL.DOWN PT, R6, R9, 0x1, 0x1f ;  /* 0x08201f0009067f89 */ /* 0x000e2400000e0000 */
[----:B0-----:R-:W-:-:S05]  /*0f40*/  FADD R6, R9, R6 ;  /* 0x0000000609067221 */ /* 0x001fca0000000000 */
[----:B------:R0:W1:Y:S01]  /*0f50*/  SHFL.IDX PT, R3, R6, RZ, 0x1f ;  /* 0x00001fff06037589 */ /* 0x00006200000e0000 */
[----:B------:R-:W-:Y:S05]  /*0f60*/  @P0 EXIT ;  /* 0x000000000000094d */ /* 0x000fea0003800000 */
[----:B------:R-:W-:Y:S01]  /*0f70*/  LOP3.LUT R4, RZ, R2, RZ, 0x33, !PT ;  /* 0x00000002ff047212 */ /* 0x000fe200078e33ff */
[----:B------:R-:W-:Y:S03]  /*0f80*/  BSSY.RECONVERGENT B0, `(.L_x_40) ;  /* 0x0000020000007945 */ /* 0x000fe60003800200 */
[----:B------:R-:W-:-:S04]  /*0f90*/  IADD3 R4, PT, PT, R4, UR4, RZ ;  /* 0x0000000404047c10 */ /* 0x000fc8000fffe0ff */
[----:B------:R-:W-:-:S04]  /*0fa0*/  LOP3.LUT R0, R4, 0x60, RZ, 0xc0, !PT ;  /* 0x0000006004007812 */ /* 0x000fc800078ec0ff */
[----:B------:R-:W-:-:S13]  /*0fb0*/  ISETP.NE.AND P0, PT, R0, 0x60, PT ;  /* 0x000000600000780c */ /* 0x000fda0003f05270 */
[----:B------:R-:W-:Y:S05]  /*0fc0*/  @!P0 BRA `(.L_x_41) ;  /* 0x00000000006c8947 */ /* 0x000fea0003800000 */
[----:B------:R-:W2:Y:S01]  /*0fd0*/  LDC.64 R8, c[0x0][0x388] ;  /* 0x0000e200ff087b82 */ /* 0x000ea20000000a00 */
[----:B------:R-:W-:Y:S01]  /*0fe0*/  LEA.HI R0, R4, 0x1, RZ, 0x1b ;  /* 0x0000000104007811 */ /* 0x000fe200078fd8ff */
[----:B------:R-:W-:-:S04]  /*0ff0*/  IMAD R11, R5, UR4, R2 ;  /* 0x00000004050b7c24 */ /* 0x000fc8000f8e0202 */
[C---:B------:R-:W-:Y:S01]  /*1000*/  IMAD.SHL.U32 R7, R0.reuse, 0x20, RZ ;  /* 0x0000002000077824 */ /* 0x040fe200078e00ff */
[----:B------:R-:W-:-:S04]  /*1010*/  LOP3.LUT R0, R0, 0x3, RZ, 0xc0, !PT ;  /* 0x0000000300007812 */ /* 0x000fc800078ec0ff */
[----:B------:R-:W-:Y:S02]  /*1020*/  LOP3.LUT R2, R2, 0x60, R7, 0xf8, !PT ;  /* 0x0000006002027812 */ /* 0x000fe400078ef807 */
[----:B------:R-:W-:-:S07]  /*1030*/  IADD3 R10, PT, PT, -R0, RZ, RZ ;  /* 0x000000ff000a7210 */ /* 0x000fce0007ffe1ff */
.L_x_44:
[----:B0-23--:R-:W-:-:S05]  /*1040*/  IMAD.WIDE R6, R11, 0x4, R8 ;  /* 0x000000040b067825 */ /* 0x00dfca00078e0208 */
[----:B------:R-:W2:Y:S01]  /*1050*/  LDG.E R0, desc[UR6][R6.64] ;  /* 0x0000000606007981 */ /* 0x000ea2000c1e1900 */
[----:B-1----:R-:W0:Y:S01]  /*1060*/  MUFU.RCP R12, R3 ;  /* 0x00000003000c7308 */ /* 0x002e220000001000 */
[----:B------:R-:W-:Y:S01]  /*1070*/  VIADD R10, R10, 0x1 ;  /* 0x000000010a0a7836 */ /* 0x000fe20000000000 */
[----:B------:R-:W-:Y:S04]  /*1080*/  BSSY.RECONVERGENT B1, `(.L_x_42) ;  /* 0x000000c000017945 */ /* 0x000fe80003800200 */
[----:B------:R-:W-:Y:S01]  /*1090*/  ISETP.NE.AND P2, PT, R10, RZ, PT ;  /* 0x000000ff0a00720c */ /* 0x000fe20003f45270 */
[----:B0-----:R-:W-:-:S04]  /*10a0*/  FFMA R13, -R3, R12, 1 ;  /* 0x3f800000030d7423 */ /* 0x001fc8000000010c */
[----:B------:R-:W-:Y:S01]  /*10b0*/  FFMA R13, R12, R13, R12 ;  /* 0x0000000d0c0d7223 */ /* 0x000fe2000000000c */
[----:B--2---:R-:W0:Y:S03]  /*10c0*/  FCHK P0, R0, R3 ;  /* 0x0000000300007302 */ /* 0x004e260000000000 */
[----:B------:R-:W-:-:S04]  /*10d0*/  FFMA R12, R0, R13, RZ ;  /* 0x0000000d000c7223 */ /* 0x000fc800000000ff */
[----:B------:R-:W-:-:S04]  /*10e0*/  FFMA R14, -R3, R12, R0 ;  /* 0x0000000c030e7223 */ /* 0x000fc80000000100 */
[----:B------:R-:W-:Y:S01]  /*10f0*/  FFMA R13, R13, R14, R12 ;  /* 0x0000000e0d0d7223 */ /* 0x000fe2000000000c */
[----:B0-----:R-:W-:Y:S06]  /*1100*/  @!P0 BRA `(.L_x_43) ;  /* 0x00000000000c8947 */ /* 0x001fec0003800000 */
[----:B------:R-:W-:-:S07]  /*1110*/  MOV R12, 0x1130 ;  /* 0x00001130000c7802 */ /* 0x000fce0000000f00 */
[----:B------:R-:W-:Y:S05]  /*1120*/  CALL.REL.NOINC `($__internal_0_$__cuda_sm3x_div_rn_noftz_f32_slowpath) ;  /* 0x0000000400587944 */ /* 0x000fea0003c00000 */
[----:B------:R-:W-:-:S07]  /*1130*/  MOV R13, R0 ;  /* 0x00000000000d7202 */ /* 0x000fce0000000f00 */
.L_x_43:
[----:B------:R-:W-:Y:S05]  /*1140*/  BSYNC.RECONVERGENT B1 ;  /* 0x0000000000017941 */ /* 0x000fea0003800200 */
.L_x_42:
[----:B------:R3:W-:Y:S01]  /*1150*/  STG.E desc[UR6][R6.64], R13 ;  /* 0x0000000d06007986 */ /* 0x0007e2000c101906 */
[----:B------:R-:W-:Y:S01]  /*1160*/  VIADD R11, R11, 0x20 ;  /* 0x000000200b0b7836 */ /* 0x000fe20000000000 */
[----:B------:R-:W-:Y:S06]  /*1170*/  @P2 BRA `(.L_x_44) ;  /* 0xfffffffc00b02947 */ /* 0x000fec000383ffff */
.L_x_41:
[----:B------:R-:W-:Y:S05]  /*1180*/  BSYNC.RECONVERGENT B0 ;  /* 0x0000000000007941 */ /* 0x000fea0003800200 */
.L_x_40:
[----:B------:R-:W-:-:S13]  /*1190*/  ISETP.GE.U32.AND P0, PT, R4, 0x60, PT ;  /* 0x000000600400780c */ /* 0x000fda0003f06070 */
[----:B------:R-:W-:Y:S05]  /*11a0*/  @!P0 EXIT ;  /* 0x000000000000894d */ /* 0x000fea0003800000 */
[----:B------:R-:W2:Y:S01]  /*11b0*/  LDCU.64 UR4, c[0x0][0x388] ;  /* 0x00007100ff0477ac */ /* 0x000ea20008000a00 */
[----:B------:R-:W0:Y:S01]  /*11c0*/  LDCU UR8, c[0x0][0x380] ;  /* 0x00007000ff0877ac */ /* 0x000e220008000800 */
[----:B------:R-:W4:Y:S01]  /*11d0*/  LDCU UR9, c[0x0][0x380] ;  /* 0x00007000ff0977ac */ /* 0x000f220008000800 */
[----:B--2---:R-:W-:Y:S01]  /*11e0*/  UIADD3 UR4, UP0, UPT, UR4, 0x100, URZ ;  /* 0x0000010004047890 */ /* 0x004fe2000ff1e0ff */
[----:B0--3--:R-:W-:-:S03]  /*11f0*/  IMAD R6, R5, UR8, R2 ;  /* 0x0000000805067c24 */ /* 0x009fc6000f8e0202 */
[----:B----4-:R-:W-:-:S12]  /*1200*/  UIADD3.X UR5, UPT, UPT, URZ, UR5, URZ, UP0, !UPT ;  /* 0x00000005ff057290 */ /* 0x010fd800087fe4ff */
.L_x_53:
[----:B------:R-:W-:Y:S01]  /*1210*/  MOV R4, UR4 ;  /* 0x0000000400047c02 */ /* 0x000fe20008000f00 */
[----:B------:R-:W-:-:S04]  /*1220*/  IMAD.U32 R5, RZ, RZ, UR5 ;  /* 0x00000005ff057e24 */ /* 0x000fc8000f8e00ff */
[----:B------:R-:W-:-:S05]  /*1230*/  IMAD.WIDE R4, R6, 0x4, R4 ;  /* 0x0000000406047825 */ /* 0x000fca00078e0204 */
[----:B------:R-:W2:Y:S01]  /*1240*/  LDG.E R10, desc[UR6][R4.64+-0x100] ;  /* 0xffff0006040a7981 */ /* 0x000ea2000c1e1900 */
[----:B-1----:R-:W0:Y:S01]  /*1250*/  MUFU.RCP R0, R3 ;  /* 0x0000000300007308 */ /* 0x002e220000001000 */
[----:B------:R-:W-:Y:S01]  /*1260*/  BSSY.RECONVERGENT B0, `(.L_x_45) ;  /* 0x000000c000007945 */ /* 0x000fe20003800200 */
[----:B0-----:R-:W-:-:S04]  /*1270*/  FFMA R7, -R3, R0, 1 ;  /* 0x3f80000003077423 */ /* 0x001fc80000000100 */
[----:B------:R-:W-:Y:S02]  /*1280*/  FFMA R0, R0, R7, R0 ;  /* 0x0000000700007223 */ /* 0x000fe40000000000 */
[----:B--2---:R-:W0:Y:S02]  /*1290*/  FCHK P0, R10, R3 ;  /* 0x000000030a007302 */ /* 0x004e240000000000 */
[----:B------:R-:W-:-:S04]  /*12a0*/  FFMA R7, R0, R10, RZ ;  /* 0x0000000a00077223 */ /* 0x000fc800000000ff */
[----:B------:R-:W-:-:S04]  /*12b0*/  FFMA R8, -R3, R7, R10 ;  /* 0x0000000703087223 */ /* 0x000fc8000000010a */
[----:B------:R-:W-:Y:S01]  /*12c0*/  FFMA R7, R0, R8, R7 ;  /* 0x0000000800077223 */ /* 0x000fe20000000007 */
[----:B0-----:R-:W-:Y:S06]  /*12d0*/  @!P0 BRA `(.L_x_46) ;  /* 0x0000000000108947 */ /* 0x001fec0003800000 */
[----:B------:R-:W-:Y:S02]  /*12e0*/  MOV R0, R10 ;  /* 0x0000000a00007202 */ /* 0x000fe40000000f00 */
[----:B------:R-:W-:-:S07]  /*12f0*/  MOV R12, 0x1310 ;  /* 0x00001310000c7802 */ /* 0x000fce0000000f00 */
[----:B------:R-:W-:Y:S05]  /*1300*/  CALL.REL.NOINC `($__internal_0_$__cuda_sm3x_div_rn_noftz_f32_slowpath) ;  /* 0x0000000000e07944 */ /* 0x000fea0003c00000 */
[----:B------:R-:W-:-:S07]  /*1310*/  IMAD.MOV.U32 R7, RZ, RZ, R0 ;  /* 0x000000ffff077224 */ /* 0x000fce00078e0000 */
.L_x_46:
[----:B------:R-:W-:Y:S05]  /*1320*/  BSYNC.RECONVERGENT B0 ;  /* 0x0000000000007941 */ /* 0x000fea0003800200 */
.L_x_45:
[----:B------:R-:W2:Y:S01]  /*1330*/  LDG.E R10, desc[UR6][R4.64+-0x80] ;  /* 0xffff8006040a7981 */ /* 0x000ea2000c1e1900 */
[----:B------:R-:W0:Y:S01]  /*1340*/  MUFU.RCP R0, R3 ;  /* 0x0000000300007308 */ /* 0x000e220000001000 */
[----:B------:R-:W-:Y:S02]  /*1350*/  BSSY.RECONVERGENT B0, `(.L_x_47) ;  /* 0x000000d000007945 */ /* 0x000fe40003800200 */
[----:B------:R1:W-:Y:S01]  /*1360*/  STG.E desc[UR6][R4.64+-0x100], R7 ;  /* 0xffff000704007986 */ /* 0x0003e2000c101906 */
[----:B0-----:R-:W-:-:S04]  /*1370*/  FFMA R9, -R3, R0, 1 ;  /* 0x3f80000003097423 */ /* 0x001fc80000000100 */
[----:B------:R-:W-:Y:S01]  /*1380*/  FFMA R0, R0, R9, R0 ;  /* 0x0000000900007223 */ /* 0x000fe20000000000 */
[----:B--2---:R-:W0:Y:S03]  /*1390*/  FCHK P0, R10, R3 ;  /* 0x000000030a007302 */ /* 0x004e260000000000 */
[----:B------:R-:W-:-:S04]  /*13a0*/  FFMA R8, R0, R10, RZ ;  /* 0x0000000a00087223 */ /* 0x000fc800000000ff */
[----:B------:R-:W-:-:S04]  /*13b0*/  FFMA R9, -R3, R8, R10 ;  /* 0x0000000803097223 */ /* 0x000fc8000000010a */
[----:B------:R-:W-:Y:S01]  /*13c0*/  FFMA R9, R0, R9, R8 ;  /* 0x0000000900097223 */ /* 0x000fe20000000008 */
[----:B01----:R-:W-:Y:S06]  /*13d0*/  @!P0 BRA `(.L_x_48) ;  /* 0x0000000000108947 */ /* 0x003fec0003800000 */
[----:B------:R-:W-:Y:S02]  /*13e0*/  MOV R0, R10 ;  /* 0x0000000a00007202 */ /* 0x000fe40000000f00 */
[----:B------:R-:W-:-:S07]  /*13f0*/  MOV R12, 0x1410 ;  /* 0x00001410000c7802 */ /* 0x000fce0000000f00 */
[----:B------:R-:W-:Y:S05]  /*1400*/  CALL.REL.NOINC `($__internal_0_$__cuda_sm3x_div_rn_noftz_f32_slowpath) ;  /* 0x0000000000a07944 */ /* 0x000fea0003c00000 */
[----:B------:R-:W-:-:S07]  /*1410*/  IMAD.MOV.U32 R9, RZ, RZ, R0 ;  /* 0x000000ffff097224 */ /* 0x000fce00078e0000 */
.L_x_48:
[----:B------:R-:W-:Y:S05]  /*1420*/  BSYNC.RECONVERGENT B0 ;  /* 0x0000000000007941 */ /* 0x000fea0003800200 */
.L_x_47:
        /* <DEDUP_REMOVED lines=15> */
.L_x_50:
[----:B------:R-:W-:Y:S05]  /*1520*/  BSYNC.RECONVERGENT B0 ;  /* 0x0000000000007941 */ /* 0x000fea0003800200 */
.L_x_49:
        /* <DEDUP_REMOVED lines=15> */
.L_x_52:
[----:B------:R-:W-:Y:S05]  /*1620*/  BSYNC.RECONVERGENT B0 ;  /* 0x0000000000007941 */ /* 0x000fea0003800200 */
.L_x_51:
[----:B------:R0:W-:Y:S01]  /*1630*/  STG.E desc[UR6][R4.64+0x80], R9 ;  /* 0x0000800904007986 */ /* 0x0001e2000c101906 */
[----:B------:R-:W-:Y:S01]  /*1640*/  IADD3 R2, PT, PT, R2, 0x80, RZ ;  /* 0x0000008002027810 */ /* 0x000fe20007ffe0ff */
[----:B------:R-:W-:-:S03]  /*1650*/  VIADD R6, R6, 0x80 ;  /* 0x0000008006067836 */ /* 0x000fc60000000000 */
[----:B------:R-:W-:-:S13]  /*1660*/  ISETP.GE.AND P0, PT, R2, UR9, PT ;  /* 0x0000000902007c0c */ /* 0x000fda000bf06270 */
[----:B0-----:R-:W-:Y:S05]  /*1670*/  @!P0 BRA `(.L_x_53) ;  /* 0xfffffff800e48947 */ /* 0x001fea000383ffff */
[----:B------:R-:W-:Y:S05]  /*1680*/  EXIT ;  /* 0x000000000000794d */ /* 0x000fea0003800000 */
        .weak           $__internal_0_$__cuda_sm3x_div_rn_noftz_f32_slowpath
        .type           $__internal_0_$__cuda_sm3x_div_rn_noftz_f32_slowpath,@function
        .size           $__internal_0_$__cuda_sm3x_div_rn_noftz_f32_slowpath,(.L_x_90 - $__internal_0_$__cuda_sm3x_div_rn_noftz_f32_slowpath)
$__internal_0_$__cuda_sm3x_div_rn_noftz_f32_slowpath:
[----:B------:R-:W-:Y:S01]  /*1690*/  SHF.R.U32.HI R13, RZ, 0x17, R3 ;  /* 0x00000017ff0d7819 */ /* 0x000fe20000011603 */
[----:B------:R-:W-:Y:S01]  /*16a0*/  BSSY.RECONVERGENT B2, `(.L_x_54) ;  /* 0x0000063000027945 */ /* 0x000fe20003800200 */
[----:B------:R-:W-:Y:S02]  /*16b0*/  SHF.R.U32.HI R14, RZ, 0x17, R0 ;  /* 0x00000017ff0e7819 */ /* 0x000fe40000011600 */
[----:B------:R-:W-:Y:S02]  /*16c0*/  LOP3.LUT R13, R13, 0xff, RZ, 0xc0, !PT ;  /* 0x000000ff0d0d7812 */ /* 0x000fe400078ec0ff */
[----:B------:R-:W-:Y:S02]  /*16d0*/  LOP3.LUT R18, R14, 0xff, RZ, 0xc0, !PT ;  /* 0x000000ff0e127812 */ /* 0x000fe400078ec0ff */
[----:B------:R-:W-:Y:S02]  /*16e0*/  IADD3 R17, PT, PT, R13, -0x1, RZ ;  /* 0xffffffff0d117810 */ /* 0x000fe40007ffe0ff */
[----:B------:R-:W-:Y:S01]  /*16f0*/  MOV R15, R3 ;  /* 0x00000003000f7202 */ /* 0x000fe20000000f00 */
[----:B------:R-:W-:Y:S01]  /*1700*/  VIADD R16, R18, 0xffffffff ;  /* 0xffffffff12107836 */ /* 0x000fe20000000000 */
[----:B------:R-:W-:-:S04]  /*1710*/  ISETP.GT.U32.AND P0, PT, R17, 0xfd, PT ;  /* 0x000000fd1100780c */ /* 0x000fc80003f04070 */
[----:B------:R-:W-:-:S13]  /*1720*/  ISETP.GT.U32.OR P0, PT, R16, 0xfd, P0 ;  /* 0x000000fd1000780c */ /* 0x000fda0000704470 */
[----:B------:R-:W-:Y:S01]  /*1730*/  @!P0 IMAD.MOV.U32 R14, RZ, RZ, RZ ;  /* 0x000000ffff0e8224 */ /* 0x000fe200078e00ff */
[----:B------:R-:W-:Y:S06]  /*1740*/  @!P0 BRA `(.L_x_55) ;  /* 0x00000000005c8947 */ /* 0x000fec0003800000 */
[----:B------:R-:W-:Y:S02]  /*1750*/  FSETP.GTU.FTZ.AND P0, PT, |R0|, +INF , PT ;  /* 0x7f8000000000780b */ /* 0x000fe40003f1c200 */
[----:B------:R-:W-:-:S04]  /*1760*/  FSETP.GTU.FTZ.AND P1, PT, |R3|, +INF , PT ;  /* 0x7f8000000300780b */ /* 0x000fc80003f3c200 */
[----:B------:R-:W-:-:S13]  /*1770*/  PLOP3.LUT P0, PT, P0, P1, PT, 0xf8, 0x8f ;  /* 0x00000000008f781c */ /* 0x000fda0000703f70 */
[----:B------:R-:W-:Y:S05]  /*1780*/  @P0 BRA `(.L_x_56) ;  /* 0x00000004004c0947 */ /* 0x000fea0003800000 */
[----:B------:R-:W-:-:S13]  /*1790*/  LOP3.LUT P0, RZ, R15, 0x7fffffff, R0, 0xc8, !PT ;  /* 0x7fffffff0fff7812 */ /* 0x000fda000780c800 */
[----:B------:R-:W-:Y:S05]  /*17a0*/  @!P0 BRA `(.L_x_57) ;  /* 0x00000004003c8947 */ /* 0x000fea0003800000 */
[C---:B------:R-:W-:Y:S02]  /*17b0*/  FSETP.NEU.FTZ.AND P3, PT, |R0|.reuse, +INF , PT ;  /* 0x7f8000000000780b */ /* 0x040fe40003f7d200 */
[----:B------:R-:W-:Y:S02]  /*17c0*/  FSETP.NEU.FTZ.AND P1, PT, |R3|, +INF , PT ;  /* 0x7f8000000300780b */ /* 0x000fe40003f3d200 */
[----:B------:R-:W-:-:S11]  /*17d0*/  FSETP.NEU.FTZ.AND P0, PT, |R0|, +INF , PT ;  /* 0x7f8000000000780b */ /* 0x000fd60003f1d200 */
[----:B------:R-:W-:Y:S05]  /*17e0*/  @!P1 BRA !P3, `(.L_x_57) ;  /* 0x00000004002c9947 */ /* 0x000fea0005800000 */
[----:B------:R-:W-:-:S04]  /*17f0*/  LOP3.LUT P3, RZ, R0, 0x7fffffff, RZ, 0xc0, !PT ;  /* 0x7fffffff00ff7812 */ /* 0x000fc8000786c0ff */
[----:B------:R-:W-:-:S13]  /*1800*/  PLOP3.LUT P1, PT, P1, P3, PT, 0x2f, 0xf2 ;  /* 0x0000000000f2781c */ /* 0x000fda0000f26577 */
[----:B------:R-:W-:Y:S05]  /*1810*/  @P1 BRA `(.L_x_58) ;  /* 0x0000000400181947 */ /* 0x000fea0003800000 */
[----:B------:R-:W-:-:S04]  /*1820*/  LOP3.LUT P1, RZ, R15, 0x7fffffff, RZ, 0xc0, !PT ;  /* 0x7fffffff0fff7812 */ /* 0x000fc8000782c0ff */
[----:B------:R-:W-:-:S13]  /*1830*/  PLOP3.LUT P0, PT, P0, P1, PT, 0x2f, 0xf2 ;  /* 0x0000000000f2781c */ /* 0x000fda0000702577 */
[----:B------:R-:W-:Y:S05]  /*1840*/  @P0 BRA `(.L_x_59) ;  /* 0x0000000400000947 */ /* 0x000fea0003800000 */
[----:B------:R-:W-:Y:S02]  /*1850*/  ISETP.GE.AND P0, PT, R16, RZ, PT ;  /* 0x000000ff1000720c */ /* 0x000fe40003f06270 */
[----:B------:R-:W-:-:S11]  /*1860*/  ISETP.GE.AND P1, PT, R17, RZ, PT ;  /* 0x000000ff1100720c */ /* 0x000fd60003f26270 */
[----:B------:R-:W-:Y:S01]  /*1870*/  @P0 MOV R14, RZ ;  /* 0x000000ff000e0202 */ /* 0x000fe20000000f00 */
[----:B------:R-:W-:Y:S02]  /*1880*/  @!P0 IMAD.MOV.U32 R14, RZ, RZ, -0x40 ;  /* 0xffffffc0ff0e8424 */ /* 0x000fe400078e00ff */
[----:B------:R-:W-:Y:S01]  /*1890*/  @!P0 FFMA R0, R0, 1.84467440737095516160e+19, RZ ;  /* 0x5f80000000008823 */ /* 0x000fe200000000ff */
[----:B------:R-:W-:Y:S02]  /*18a0*/  @!P1 FFMA R15, R3, 1.84467440737095516160e+19, RZ ;  /* 0x5f800000030f9823 */ /* 0x000fe400000000ff */
[----:B------:R-:W-:-:S07]  /*18b0*/  @!P1 IADD3 R14, PT, PT, R14, 0x40, RZ ;  /* 0x000000400e0e9810 */ /* 0x000fce0007ffe0ff */
.L_x_55:
[----:B------:R-:W-:Y:S01]  /*18c0*/  LEA R16, R13, 0xc0800000, 0x17 ;  /* 0xc08000000d107811 */ /* 0x000fe200078eb8ff */
[----:B------:R-:W-:Y:S01]  /*18d0*/  BSSY.RECONVERGENT B3, `(.L_x_60) ;  /* 0x0000036000037945 */ /* 0x000fe20003800200 */
[----:B------:R-:W-:-:S03]  /*18e0*/  IADD3 R18, PT, PT, R18, -0x7f, RZ ;  /* 0xffffff8112127810 */ /* 0x000fc60007ffe0ff */
[----:B------:R-:W-:Y:S02]  /*18f0*/  IMAD.IADD R19, R15, 0x1, -R16 ;  /* 0x000000010f137824 */ /* 0x000fe400078e0a10 */
[C---:B------:R-:W-:Y:S02]  /*1900*/  IMAD R0, R18.reuse, -0x800000, R0 ;  /* 0xff80000012007824 */ /* 0x040fe400078e0200 */
[----:B------:R0:W1:Y:S01]  /*1910*/  MUFU.RCP R15, R19 ;  /* 0x00000013000f7308 */ /* 0x0000620000001000 */
[----:B------:R-:W-:Y:S01]  /*1920*/  FADD.FTZ R17, -R19, -RZ ;  /* 0x800000ff13117221 */ /* 0x000fe20000010100 */
[----:B0-----:R-:W-:-:S05]  /*1930*/  IADD3 R19, PT, PT, R18, 0x7f, -R13 ;  /* 0x0000007f12137810 */ /* 0x001fca0007ffe80d */
[----:B------:R-:W-:Y:S02]  /*1940*/  IMAD.IADD R19, R19, 0x1, R14 ;  /* 0x0000000113137824 */ /* 0x000fe400078e020e */
[----:B-1----:R-:W-:-:S04]  /*1950*/  FFMA R16, R15, R17, 1 ;  /* 0x3f8000000f107423 */ /* 0x002fc80000000011 */
[----:B------:R-:W-:-:S04]  /*1960*/  FFMA R15, R15, R16, R15 ;  /* 0x000000100f0f7223 */ /* 0x000fc8000000000f */
[----:B------:R-:W-:-:S04]  /*1970*/  FFMA R16, R0, R15, RZ ;  /* 0x0000000f00107223 */ /* 0x000fc800000000ff */
[----:B------:R-:W-:-:S04]  /*1980*/  FFMA R20, R17, R16, R0 ;  /* 0x0000001011147223 */ /* 0x000fc80000000000 */
[----:B------:R-:W-:-:S04]  /*1990*/  FFMA R16, R15, R20, R16 ;  /* 0x000000140f107223 */ /* 0x000fc80000000010 */
[----:B------:R-:W-:-:S04]  /*19a0*/  FFMA R17, R17, R16, R0 ;  /* 0x0000001011117223 */ /* 0x000fc80000000000 */
[----:B------:R-:W-:-:S05]  /*19b0*/  FFMA R0, R15, R17, R16 ;  /* 0x000000110f007223 */ /* 0x000fca0000000010 */
[----:B------:R-:W-:-:S04]  /*19c0*/  SHF.R.U32.HI R13, RZ, 0x17, R0 ;  /* 0x00000017ff0d7819 */ /* 0x000fc80000011600 */
[----:B------:R-:W-:-:S04]  /*19d0*/  LOP3.LUT R13, R13, 0xff, RZ, 0xc0, !PT ;  /* 0x000000ff0d0d7812 */ /* 0x000fc800078ec0ff */
[----:B------:R-:W-:-:S05]  /*19e0*/  IADD3 R18, PT, PT, R13, R19, RZ ;  /* 0x000000130d127210 */ /* 0x000fca0007ffe0ff */
[----:B------:R-:W-:-:S05]  /*19f0*/  VIADD R13, R18, 0xffffffff ;  /* 0xffffffff120d7836 */ /* 0x000fca0000000000 */
[----:B------:R-:W-:-:S13]  /*1a00*/  ISETP.GE.U32.AND P0, PT, R13, 0xfe, PT ;  /* 0x000000fe0d00780c */ /* 0x000fda0003f06070 */
[----:B------:R-:W-:Y:S05]  /*1a10*/  @!P0 BRA `(.L_x_61) ;  /* 0x0000000000808947 */ /* 0x000fea0003800000 */
[----:B------:R-:W-:-:S13]  /*1a20*/  ISETP.GT.AND P0, PT, R18, 0xfe, PT ;  /* 0x000000fe1200780c */ /* 0x000fda0003f04270 */
[----:B------:R-:W-:Y:S05]  /*1a30*/  @P0 BRA `(.L_x_62) ;  /* 0x00000000006c0947 */ /* 0x000fea0003800000 */
[----:B------:R-:W-:-:S13]  /*1a40*/  ISETP.GE.AND P0, PT, R18, 0x1, PT ;  /* 0x000000011200780c */ /* 0x000fda0003f06270 */
[----:B------:R-:W-:Y:S05]  /*1a50*/  @P0 BRA `(.L_x_63) ;  /* 0x0000000000740947 */ /* 0x000fea0003800000 */
[----:B------:R-:W-:Y:S02]  /*1a60*/  ISETP.GE.AND P0, PT, R18, -0x18, PT ;  /* 0xffffffe81200780c */ /* 0x000fe40003f06270 */
[----:B------:R-:W-:-:S11]  /*1a70*/  LOP3.LUT R0, R0, 0x80000000, RZ, 0xc0, !PT ;  /* 0x8000000000007812 */ /* 0x000fd600078ec0ff */
[----:B------:R-:W-:Y:S05]  /*1a80*/  @!P0 BRA `(.L_x_63) ;  /* 0x0000000000688947 */ /* 0x000fea0003800000 */
[-CC-:B------:R-:W-:Y:S01]  /*1a90*/  FFMA.RZ R13, R15, R17.reuse, R16.reuse ;  /* 0x000000110f0d7223 */ /* 0x180fe2000000c010 */
[C---:B------:R-:W-:Y:S02]  /*1aa0*/  ISETP.NE.AND P3, PT, R18.reuse, RZ, PT ;  /* 0x000000ff1200720c */ /* 0x040fe40003f65270 */
[C---:B------:R-:W-:Y:S02]  /*1ab0*/  ISETP.NE.AND P1, PT, R18.reuse, RZ, PT ;  /* 0x000000ff1200720c */ /* 0x040fe40003f25270 */
[----:B------:R-:W-:Y:S01]  /*1ac0*/  LOP3.LUT R14, R13, 0x7fffff, RZ, 0xc0, !PT ;  /* 0x007fffff0d0e7812 */ /* 0x000fe200078ec0ff */
[CCC-:B------:R-:W-:Y:S01]  /*1ad0*/  FFMA.RP R13, R15.reuse, R17.reuse, R16.reuse ;  /* 0x000000110f0d7223 */ /* 0x1c0fe20000008010 */
[----:B------:R-:W-:Y:S01]  /*1ae0*/  FFMA.RM R16, R15, R17, R16 ;  /* 0x000000110f107223 */ /* 0x000fe20000004010 */
[----:B------:R-:W-:Y:S01]  /*1af0*/  IADD3 R15, PT, PT, R18, 0x20, RZ ;  /* 0x00000020120f7810 */ /* 0x000fe20007ffe0ff */
[----:B------:R-:W-:Y:S01]  /*1b00*/  IMAD.MOV R17, RZ, RZ, -R18 ;  /* 0x000000ffff117224 */ /* 0x000fe200078e0a12 */
[----:B------:R-:W-:-:S02]  /*1b10*/  LOP3.LUT R14, R14, 0x800000, RZ, 0xfc, !PT ;  /* 0x008000000e0e7812 */ /* 0x000fc400078efcff */
[----:B------:R-:W-:Y:S02]  /*1b20*/  FSETP.NEU.FTZ.AND P0, PT, R13, R16, PT ;  /* 0x000000100d00720b */ /* 0x000fe40003f1d000 */
[----:B------:R-:W-:Y:S02]  /*1b30*/  SHF.L.U32 R15, R14, R15, RZ ;  /* 0x0000000f0e0f7219 */ /* 0x000fe400000006ff */
[----:B------:R-:W-:Y:S02]  /*1b40*/  SEL R13, R17, RZ, P3 ;  /* 0x000000ff110d7207 */ /* 0x000fe40001800000 */
[----:B------:R-:W-:Y:S02]  /*1b50*/  ISETP.NE.AND P1, PT, R15, RZ, P1 ;  /* 0x000000ff0f00720c */ /* 0x000fe40000f25270 */
[----:B------:R-:W-:Y:S02]  /*1b60*/  SHF.R.U32.HI R13, RZ, R13, R14 ;  /* 0x0000000dff0d7219 */ /* 0x000fe4000001160e */
[----:B------:R-:W-:-:S02]  /*1b70*/  PLOP3.LUT P0, PT, P0, P1, PT, 0xf8, 0x8f ;  /* 0x00000000008f781c */ /* 0x000fc40000703f70 */
[----:B------:R-:W-:Y:S02]  /*1b80*/  SHF.R.U32.HI R15, RZ, 0x1, R13 ;  /* 0x00000001ff0f7819 */ /* 0x000fe4000001160d */
[----:B------:R-:W-:-:S04]  /*1b90*/  SEL R14, RZ, 0x1, !P0 ;  /* 0x00000001ff0e7807 */ /* 0x000fc80004000000 */
[----:B------:R-:W-:-:S04]  /*1ba0*/  LOP3.LUT R14, R14, 0x1, R15, 0xf8, !PT ;  /* 0x000000010e0e7812 */ /* 0x000fc800078ef80f */
[----:B------:R-:W-:-:S04]  /*1bb0*/  LOP3.LUT R14, R14, R13, RZ, 0xc0, !PT ;  /* 0x0000000d0e0e7212 */ /* 0x000fc800078ec0ff */
[----:B------:R-:W-:-:S04]  /*1bc0*/  IADD3 R15, PT, PT, R15, R14, RZ ;  /* 0x0000000e0f0f7210 */ /* 0x000fc80007ffe0ff */
[----:B------:R-:W-:Y:S01]  /*1bd0*/  LOP3.LUT R0, R15, R0, RZ, 0xfc, !PT ;  /* 0x000000000f007212 */ /* 0x000fe200078efcff */
[----:B------:R-:W-:Y:S06]  /*1be0*/  BRA `(.L_x_63) ;  /* 0x0000000000107947 */ /* 0x000fec0003800000 */
.L_x_62:
[----:B------:R-:W-:-:S04]  /*1bf0*/  LOP3.LUT R0, R0, 0x80000000, RZ, 0xc0, !PT ;  /* 0x8000000000007812 */ /* 0x000fc800078ec0ff */
[----:B------:R-:W-:Y:S01]  /*1c00*/  LOP3.LUT R0, R0, 0x7f800000, RZ, 0xfc, !PT ;  /* 0x7f80000000007812 */ /* 0x000fe200078efcff */
[----:B------:R-:W-:Y:S06]  /*1c10*/  BRA `(.L_x_63) ;  /* 0x0000000000047947 */ /* 0x000fec0003800000 */
.L_x_61:
[----:B------:R-:W-:-:S07]  /*1c20*/  IMAD R0, R19, 0x800000, R0 ;  /* 0x0080000013007824 */ /* 0x000fce00078e0200 */
.L_x_63:
[----:B------:R-:W-:Y:S05]  /*1c30*/  BSYNC.RECONVERGENT B3 ;  /* 0x0000000000037941 */ /* 0x000fea0003800200 */
.L_x_60:
[----:B------:R-:W-:Y:S05]  /*1c40*/  BRA `(.L_x_64) ;  /* 0x0000000000207947 */ /* 0x000fea0003800000 */
.L_x_59:
[----:B------:R-:W-:-:S04]  /*1c50*/  LOP3.LUT R0, R15, 0x80000000, R0, 0x48, !PT ;  /* 0x800000000f007812 */ /* 0x000fc800078e4800 */
[----:B------:R-:W-:Y:S01]  /*1c60*/  LOP3.LUT R0, R0, 0x7f800000, RZ, 0xfc, !PT ;  /* 0x7f80000000007812 */ /* 0x000fe200078efcff */
[----:B------:R-:W-:Y:S06]  /*1c70*/  BRA `(.L_x_64) ;  /* 0x0000000000147947 */ /* 0x000fec0003800000 */
.L_x_58:
[----:B------:R-:W-:Y:S01]  /*1c80*/  LOP3.LUT R0, R15, 0x80000000, R0, 0x48, !PT ;  /* 0x800000000f007812 */ /* 0x000fe200078e4800 */
[----:B------:R-:W-:Y:S06]  /*1c90*/  BRA `(.L_x_64) ;  /* 0x00000000000c7947 */ /* 0x000fec0003800000 */
.L_x_57:
[----:B------:R-:W0:Y:S01]  /*1ca0*/  MUFU.RSQ R0, -QNAN ;  /* 0xffc0000000007908 */ /* 0x000e220000001400 */
[----:B------:R-:W-:Y:S05]  /*1cb0*/  BRA `(.L_x_64) ;  /* 0x0000000000047947 */ /* 0x000fea0003800000 */
.L_x_56:
[----:B------:R-:W-:-:S07]  /*1cc0*/  FADD.FTZ R0, R0, R3 ;  /* 0x0000000300007221 */ /* 0x000fce0000010000 */
.L_x_64:
[----:B------:R-:W-:Y:S05]  /*1cd0*/  BSYNC.RECONVERGENT B2 ;  /* 0x0000000000027941 */ /* 0x000fea0003800200 */
.L_x_54:
[----:B------:R-:W-:-:S04]  /*1ce0*/  HFMA2 R13, -RZ, RZ, 0, 0 ;  /* 0x00000000ff0d7431 */ /* 0x000fc800000001ff */
[----:B0-----:R-:W-:Y:S05]  /*1cf0*/  RET.REL.NODEC R12 `(_Z22softmax_warp_optimizediPf) ;  /* 0xffffffe00cc07950 */ /* 0x001fea0003c3ffff */
.L_x_65:
        /* <DEDUP_REMOVED lines=16> */
.L_x_90:


//--------------------- .text._Z27matmul_QKT_register_blockediPfS_S_f --------------------------
	.section	.text._Z27matmul_QKT_register_blockediPfS_S_f,"ax",@progbits
	.align	128
        .global         _Z27matmul_QKT_register_blockediPfS_S_f
        .type           _Z27matmul_QKT_register_blockediPfS_S_f,@function
        .size           _Z27matmul_QKT_register_blockediPfS_S_f,(.L_x_93 - _Z27matmul_QKT_register_blockediPfS_S_f)
        .other          _Z27matmul_QKT_register_blockediPfS_S_f,@"STO_CUDA_ENTRY STV_DEFAULT"
_Z27matmul_QKT_register_blockediPfS_S_f:
.text._Z27matmul_QKT_register_blockediPfS_S_f:
        /* <DEDUP_REMOVED lines=9> */
[----:B------:R-:W-:-:S02]  /*0090*/  CS2R R42, SRZ ;  /* 0x00000000002a7805 */ /* 0x000fc4000001ff00 */
[----:B------:R-:W-:Y:S02]  /*00a0*/  MOV R33, RZ ;  /* 0x000000ff00217202 */ /* 0x000fe40000000f00 */
[----:B------:R-:W-:Y:S02]  /*00b0*/  CS2R R26, SRZ ;  /* 0x00000000001a7805 */ /* 0x000fe4000001ff00 */
[----:B------:R-:W-:Y:S02]  /*00c0*/  CS2R R24, SRZ ;  /* 0x0000000000187805 */ /* 0x000fe4000001ff00 */
[----:B------:R-:W-:Y:S01]  /*00d0*/  MOV R28, RZ ;  /* 0x000000ff001c7202 */ /* 0x000fe20000000f00 */
[----:B------:R-:W3:Y:S01]  /*00e0*/  LDCU.64 UR6, c[0x0][0x358] ;  /* 0x00006b00ff0677ac */ /* 0x000ee20008000a00 */
[----:B0-----:R-:W-:-:S09]  /*00f0*/  UISETP.GE.AND UP0, UPT, UR5, 0x1, UPT ;  /* 0x000000010500788c */ /* 0x001fd2000bf06270 */
[----:B------:R-:W-:Y:S05]  /*0100*/  BRA.U !UP0, `(.L_x_66) ;  /* 0x0000000d08187547 */ /* 0x000fea000b800000 */
[----:B------:R-:W0:Y:S01]  /*0110*/  LDC R4, c[0x0][0x360] ;  /* 0x0000d800ff047b82 */ /* 0x000e220000000800 */
[----:B------:R-:W-:Y:S01]  /*0120*/  MOV R5, RZ ;  /* 0x000000ff00057202 */ /* 0x000fe20000000f00 */
[----:B------:R-:W-:-:S07]  /*0130*/  IMAD.MOV.U32 R45, RZ, RZ, RZ ;  /* 0x000000ffff2d7224 */ /* 0x000fce00078e00ff */
.L_x_82:
[----:B------:R-:W4:Y:S01]  /*0140*/  S2R R6, SR_TID.Y ;  /* 0x0000000000067919 */ /* 0x000f220000002200 */
[----:B------:R-:W0:Y:S01]  /*0150*/  LDCU UR9, c[0x0][0x380] ;  /* 0x00007000ff0977ac */ /* 0x000e220008000800 */
[----:B------:R-:W-:Y:S01]  /*0160*/  BSSY.RECONVERGENT B0, `(.L_x_67) ;  /* 0x000005a000007945 */ /* 0x000fe20003800200 */
[----:B----4-:R-:W-:-:S13]  /*0170*/  ISETP.GT.U32.AND P0, PT, R6, 0x3f, PT ;  /* 0x0000003f0600780c */ /* 0x010fda0003f04070 */
[----:B0-----:R-:W-:Y:S05]  /*0180*/  @P0 BRA `(.L_x_68) ;  /* 0x00000004005c0947 */ /* 0x001fea0003800000 */
[----:B------:R-:W-:Y:S01]  /*0190*/  BSSY.RECONVERGENT B1, `(.L_x_69) ;  /* 0x000002c000017945 */ /* 0x000fe20003800200 */
[----:B------:R-:W-:-:S07]  /*01a0*/  MOV R3, R6 ;  /* 0x0000000600037202 */ /* 0x000fce0000000f00 */
.L_x_73:
        /* <DEDUP_REMOVED lines=15> */
[----:B------:R-:W-:-:S04]  /*02a0*/  IMAD R8, R3, 0x104, R8 ;  /* 0x0000010403087824 */ /* 0x000fc800078e0208 */
[----:B------:R-:W-:-:S07]  /*02b0*/  VIADD R7, R8, 0x4 ;  /* 0x0000000408077836 */ /* 0x000fce0000000000 */
.L_x_72:
        /* <DEDUP_REMOVED lines=20> */
.L_x_71:
[----:B---3--:R-:W-:Y:S05]  /*0400*/  BSYNC.RECONVERGENT B2 ;  /* 0x0000000000027941 */ /* 0x008fea0003800200 */
.L_x_70:
[----:B------:R-:W0:Y:S02]  /*0410*/  LDCU UR4, c[0x0][0x364] ;  /* 0x00006c80ff0477ac */ /* 0x000e240008000800 */
[----:B0-----:R-:W-:-:S05]  /*0420*/  VIADD R3, R3, UR4 ;  /* 0x0000000403037c36 */ /* 0x001fca0008000000 */
[----:B------:R-:W-:-:S13]  /*0430*/  ISETP.GE.U32.AND P1, PT, R3, 0x40, PT ;  /* 0x000000400300780c */ /* 0x000fda0003f26070 */
[----:B------:R-:W-:Y:S05]  /*0440*/  @!P1 BRA `(.L_x_73) ;  /* 0xfffffffc00589947 */ /* 0x000fea000383ffff */
[----:B------:R-:W-:Y:S05]  /*0450*/  BSYNC.RECONVERGENT B1 ;  /* 0x0000000000017941 */ /* 0x000fea0003800200 */
.L_x_69:
[----:B------:R-:W-:-:S07]  /*0460*/  MOV R10, R6 ;  /* 0x00000006000a7202 */ /* 0x000fce0000000f00 */
.L_x_80:
        /* <DEDUP_REMOVED lines=9> */
.L_x_79:
        /* <DEDUP_REMOVED lines=10> */
[----:B------:R-:W-:Y:S01]  /*05a0*/  BSSY.RECONVERGENT B2, `(.L_x_76) ;  /* 0x000000f000027945 */ /* 0x000fe20003800200 */
[----:B------:R-:W-:Y:S01]  /*05b0*/  IMAD R3, R4, 0x2, R3 ;  /* 0x0000000204037824 */ /* 0x000fe200078e0203 */
[----:B------:R-:W-:-:S04]  /*05c0*/  VIMNMX R7, PT, PT, R11, R16, !PT ;  /* 0x000000100b077248 */ /* 0x000fc80007fe0100 */
[----:B------:R-:W-:Y:S01]  /*05d0*/  ISETP.GE.U32.AND P2, PT, R3, 0x40, PT ;  /* 0x000000400300780c */ /* 0x000fe20003f46070 */
[----:B---3--:R0:W-:Y:S04]  /*05e0*/  @!P1 STS [R13], R8 ;  /* 0x000000080d009388 */ /* 0x0081e80000000800 */
[----:B------:R0:W-:Y:S01]  /*05f0*/  @P1 STS [R13], RZ ;  /* 0x000000ff0d001388 */ /* 0x0001e20000000800 */
[----:B------:R-:W-:-:S13]  /*0600*/  ISETP.GE.AND P1, PT, R7, R18, PT ;  /* 0x000000120700720c */ /* 0x000fda0003f26270 */
[----:B0-----:R-:W-:Y:S05]  /*0610*/  @P1 BRA `(.L_x_77) ;  /* 0x0000000000181947 */ /* 0x001fea0003800000 */
[----:B------:R-:W0:Y:S01]  /*0620*/  LDC.64 R8, c[0x0][0x390] ;  /* 0x0000e400ff087b82 */ /* 0x000e220000000a00 */
[----:B------:R-:W-:-:S04]  /*0630*/  IMAD R7, R16, R18, R11 ;  /* 0x0000001210077224 */ /* 0x000fc800078e020b */
[----:B0-----:R-:W-:-:S06]  /*0640*/  IMAD.WIDE.U32 R8, R7, 0x4, R8 ;  /* 0x0000000407087825 */ /* 0x001fcc00078e0008 */
[----:B------:R-:W3:Y:S04]  /*0650*/  LDG.E R8, desc[UR6][R8.64] ;  /* 0x0000000608087981 */ /* 0x000ee8000c1e1900 */
[----:B---3--:R0:W-:Y:S01]  /*0660*/  STS [R13+0x104], R8 ;  /* 0x000104080d007388 */ /* 0x0081e20000000800 */
[----:B------:R-:W-:Y:S05]  /*0670*/  BRA `(.L_x_78) ;  /* 0x0000000000047947 */ /* 0x000fea0003800000 */
.L_x_77:
[----:B------:R1:W-:Y:S02]  /*0680*/  STS [R13+0x104], RZ ;  /* 0x000104ff0d007388 */ /* 0x0003e40000000800 */
.L_x_78:
[----:B------:R-:W-:Y:S05]  /*0690*/  BSYNC.RECONVERGENT B2 ;  /* 0x0000000000027941 */ /* 0x000fea0003800200 */
.L_x_76:
[----:B------:R-:W-:Y:S05]  /*06a0*/  @!P2 BRA `(.L_x_79) ;  /* 0xfffffffc0094a947 */ /* 0x000fea000383ffff */
.L_x_75:
[----:B------:R-:W-:Y:S05]  /*06b0*/  BSYNC.RECONVERGENT B1 ;  /* 0x0000000000017941 */ /* 0x000fea0003800200 */
.L_x_74:
[----:B------:R-:W3:Y:S02]  /*06c0*/  LDCU UR4, c[0x0][0x364] ;  /* 0x00006c80ff0477ac */ /* 0x000ee40008000800 */
[----:B---3--:R-:W-:-:S04]  /*06d0*/  IADD3 R10, PT, PT, R10, UR4, RZ ;  /* 0x000000040a0a7c10 */ /* 0x008fc8000fffe0ff */
[----:B------:R-:W-:-:S13]  /*06e0*/  ISETP.GE.U32.AND P1, PT, R10, 0x40, PT ;  /* 0x000000400a00780c */ /* 0x000fda0003f26070 */
[----:B------:R-:W-:Y:S05]  /*06f0*/  @!P1 BRA `(.L_x_80) ;  /* 0xfffffffc005c9947 */ /* 0x000fea000383ffff */
.L_x_68:
[----:B---3--:R-:W-:Y:S05]  /*0700*/  BSYNC.RECONVERGENT B0 ;  /* 0x0000000000007941 */ /* 0x008fea0003800200 */
.L_x_67:
[----:B------:R-:W-:Y:S01]  /*0710*/  BAR.SYNC.DEFER_BLOCKING 0x0 ;  /* 0x0000000000007b1d */ /* 0x000fe20000010000 */
[----:B------:R-:W-:-:S07]  /*0720*/  HFMA2 R3, -RZ, RZ, 0, 0 ;  /* 0x00000000ff037431 */ /* 0x000fce00000001ff */
.L_x_81:
[----:B------:R-:W3:Y:S01]  /*0730*/  S2R R9, SR_CgaCtaId ;  /* 0x0000000000097919 */ /* 0x000ee20000008800 */
[----:B0-----:R-:W-:Y:S01]  /*0740*/  MOV R8, 0x400 ;  /* 0x0000040000087802 */ /* 0x001fe20000000f00 */
[----:B------:R-:W0:Y:S03]  /*0750*/  S2R R7, SR_TID.X ;  /* 0x0000000000077919 */ /* 0x000e260000002100 */
[----:B------:R-:W-:Y:S02]  /*0760*/  IADD3 R10, PT, PT, R8, 0x4100, RZ ;  /* 0x00004100080a7810 */ /* 0x000fe40007ffe0ff */
[C---:B---3--:R-:W-:Y:S02]  /*0770*/  LEA R32, R9.reuse, R8, 0x18 ;  /* 0x0000000809207211 */ /* 0x048fe400078ec0ff */
[----:B------:R-:W-:Y:S01]  /*0780*/  LEA R10, R9, R10, 0x18 ;  /* 0x0000000a090a7211 */ /* 0x000fe200078ec0ff */
[----:B0-----:R-:W-:Y:S01]  /*0790*/  IMAD.SHL.U32 R8, R7, 0x4, RZ ;  /* 0x0000000407087824 */ /* 0x001fe200078e00ff */
[----:B------:R-:W-:-:S02]  /*07a0*/  SHF.L.U32 R9, R6, 0x2, RZ ;  /* 0x0000000206097819 */ /* 0x000fc400000006ff */
[C---:B------:R-:W-:Y:S02]  /*07b0*/  LEA R32, R3.reuse, R32, 0x2 ;  /* 0x0000002003207211 */ /* 0x040fe400078e10ff */
[C---:B------:R-:W-:Y:S02]  /*07c0*/  LEA R7, R3.reuse, R10, 0x2 ;  /* 0x0000000a03077211 */ /* 0x040fe400078e10ff */
[----:B------:R-:W-:Y:S01]  /*07d0*/  IADD3 R3, PT, PT, R3, 0x4, RZ ;  /* 0x0000000403037810 */ /* 0x000fe20007ffe0ff */
[----:B------:R-:W-:Y:S02]  /*07e0*/  IMAD R32, R9, 0x104, R32 ;  /* 0x0000010409207824 */ /* 0x000fe400078e0220 */
[----:B------:R-:W-:Y:S01]  /*07f0*/  IMAD R7, R8, 0x104, R7 ;  /* 0x0000010408077824 */ /* 0x000fe200078e0207 */
[----:B------:R-:W-:Y:S02]  /*0800*/  ISETP.NE.AND P0, PT, R3, 0x40, PT ;  /* 0x000000400300780c */ /* 0x000fe40003f05270 */
[----:B------:R-:W-:Y:S04]  /*0810*/  LDS.128 R8, [R32+0x100] ;  /* 0x0001000020087984 */ /* 0x000fe80000000c00 */
[----:B-1----:R-:W-:Y:S04]  /*0820*/  LDS.128 R12, [R32] ;  /* 0x00000000200c7984 */ /* 0x002fe80000000c00 */
[----:B------:R-:W0:Y:S04]  /*0830*/  LDS.128 R16, [R7] ;  /* 0x0000000007107984 */ /* 0x000e280000000c00 */
[----:B------:R-:W1:Y:S04]  /*0840*/  LDS.128 R20, [R7+0x100] ;  /* 0x0001000007147984 */ /* 0x000e680000000c00 */
[----:B------:R-:W3:Y:S04]  /*0850*/  LDS R40, [R7+0x30c] ;  /* 0x00030c0007287984 */ /* 0x000ee80000000800 */
[----:B------:R-:W4:Y:S01]  /*0860*/  LDS.64 R34, [R7+0x208] ;  /* 0x0002080007227984 */ /* 0x000f220000000a00 */
[CC--:B0-----:R-:W-:Y:S01]  /*0870*/  FFMA R30, R12.reuse, R16.reuse, R31 ;  /* 0x000000100c1e7223 */ /* 0x0c1fe2000000001f */
[----:B-1----:R-:W-:Y:S01]  /*0880*/  FFMA R20, R9, R16, R37 ;  /* 0x0000001009147223 */ /* 0x002fe20000000025 */
[----:B------:R-:W-:-:S02]  /*0890*/  FFMA R31, R12, R21, R44 ;  /* 0x000000150c1f7223 */ /* 0x000fc4000000002c */
[----:B------:R-:W0:Y:S01]  /*08a0*/  LDS R44, [R32+0x30c] ;  /* 0x00030c00202c7984 */ /* 0x000e220000000800 */
[CC--:B---3--:R-:W-:Y:S01]  /*08b0*/  FFMA R29, R12.reuse, R40.reuse, R39 ;  /* 0x000000280c1d7223 */ /* 0x0c8fe20000000027 */
[C---:B------:R-:W-:Y:S01]  /*08c0*/  FFMA R39, R9.reuse, R21, R36 ;  /* 0x0000001509277223 */ /* 0x040fe20000000024 */
[C---:B------:R-:W-:Y:S01]  /*08d0*/  FFMA R37, R9.reuse, R40, R45 ;  /* 0x0000002809257223 */ /* 0x040fe2000000002d */
[-C--:B----4-:R-:W-:Y:S01]  /*08e0*/  FFMA R38, R9, R34.reuse, R38 ;  /* 0x0000002209267223 */ /* 0x090fe20000000026 */
[----:B------:R-:W-:Y:S01]  /*08f0*/  FFMA R42, R12, R34, R42 ;  /* 0x000000220c2a7223 */ /* 0x000fe2000000002a */
[----:B------:R-:W1:Y:S01]  /*0900*/  LDS.64 R8, [R32+0x208] ;  /* 0x0002080020087984 */ /* 0x000e620000000a00 */
[C---:B------:R-:W-:Y:S01]  /*0910*/  FFMA R39, R10.reuse, R22, R39 ;  /* 0x000000160a277223 */ /* 0x040fe20000000027 */
[-C--:B------:R-:W-:Y:S01]  /*0920*/  FFMA R38, R10, R35.reuse, R38 ;  /* 0x000000230a267223 */ /* 0x080fe20000000026 */
[C---:B------:R-:W-:Y:S01]  /*0930*/  FFMA R42, R13.reuse, R35, R42 ;  /* 0x000000230d2a7223 */ /* 0x040fe2000000002a */
[-C--:B0-----:R-:W-:Y:S01]  /*0940*/  FFMA R45, R44, R21.reuse, R24 ;  /* 0x000000152c2d7223 */ /* 0x081fe20000000018 */
[C---:B-1----:R-:W-:Y:S01]  /*0950*/  FFMA R12, R8.reuse, R16, R33 ;  /* 0x00000010080c7223 */ /* 0x042fe20000000021 */
[C---:B------:R-:W-:Y:S01]  /*0960*/  FFMA R36, R8.reuse, R34, R43 ;  /* 0x0000002208247223 */ /* 0x040fe2000000002b */
[----:B------:R-:W-:Y:S01]  /*0970*/  FFMA R33, R8, R21, R26 ;  /* 0x0000001508217223 */ /* 0x000fe2000000001a */
[C---:B------:R-:W-:Y:S01]  /*0980*/  FFMA R43, R44.reuse, R16, R25 ;  /* 0x000000102c2b7223 */ /* 0x040fe20000000019 */
[----:B------:R-:W-:Y:S01]  /*0990*/  FFMA R34, R44, R34, R27 ;  /* 0x000000222c227223 */ /* 0x000fe2000000001b */
[-C--:B------:R-:W-:Y:S01]  /*09a0*/  FFMA R41, R8, R40.reuse, R41 ;  /* 0x0000002808297223 */ /* 0x080fe20000000029 */
[----:B------:R-:W0:Y:S01]  /*09b0*/  LDS.128 R24, [R7+0x310] ;  /* 0x0003100007187984 */ /* 0x000e220000000c00 */
[----:B------:R-:W-:Y:S01]  /*09c0*/  FFMA R40, R44, R40, R28 ;  /* 0x000000282c287223 */ /* 0x000fe2000000001c */
[C---:B------:R-:W-:Y:S01]  /*09d0*/  FFMA R16, R13.reuse, R17, R30 ;  /* 0x000000110d107223 */ /* 0x040fe2000000001e */
[-C--:B------:R-:W-:Y:S01]  /*09e0*/  FFMA R44, R13, R22.reuse, R31 ;  /* 0x000000160d2c7223 */ /* 0x080fe2000000001f */
[----:B------:R-:W-:-:S03]  /*09f0*/  FFMA R33, R9, R22, R33 ;  /* 0x0000001609217223 */ /* 0x000fc60000000021 */
[----:B------:R-:W-:Y:S01]  /*0a00*/  FFMA R44, R14, R23, R44 ;  /* 0x000000170e2c7223 */ /* 0x000fe2000000002c */
[C---:B0-----:R-:W-:Y:S01]  /*0a10*/  FFMA R13, R24.reuse, R13, R29 ;  /* 0x0000000d180d7223 */ /* 0x041fe2000000001d */
[C---:B------:R-:W-:Y:S01]  /*0a20*/  FFMA R37, R24.reuse, R10, R37 ;  /* 0x0000000a18257223 */ /* 0x040fe20000000025 */
[----:B------:R-:W0:Y:S01]  /*0a30*/  LDS.128 R28, [R32+0x310] ;  /* 0x00031000201c7984 */ /* 0x000e220000000c00 */
[----:B------:R-:W-:Y:S01]  /*0a40*/  FFMA R27, R9, R35, R36 ;  /* 0x00000023091b7223 */ /* 0x000fe20000000024 */
[----:B------:R-:W-:Y:S01]  /*0a50*/  FFMA R41, R24, R9, R41 ;  /* 0x0000000918297223 */ /* 0x000fe20000000029 */
[-C--:B0-----:R-:W-:Y:S01]  /*0a60*/  FFMA R31, R10, R17.reuse, R20 ;  /* 0x000000110a1f7223 */ /* 0x081fe20000000014 */
[C---:B------:R-:W-:Y:S01]  /*0a70*/  FFMA R36, R28.reuse, R17, R43 ;  /* 0x000000111c247223 */ /* 0x040fe2000000002b */
[----:B------:R-:W0:Y:S01]  /*0a80*/  LDS.64 R20, [R32+0x210] ;  /* 0x0002100020147984 */ /* 0x000e220000000a00 */
[C---:B------:R-:W-:Y:S01]  /*0a90*/  FFMA R22, R28.reuse, R22, R45 ;  /* 0x000000161c167223 */ /* 0x040fe2000000002d */
[C---:B------:R-:W-:Y:S01]  /*0aa0*/  FFMA R40, R28.reuse, R24, R40 ;  /* 0x000000181c287223 */ /* 0x040fe20000000028 */
[----:B------:R-:W-:Y:S01]  /*0ab0*/  FFMA R34, R28, R35, R34 ;  /* 0x000000231c227223 */ /* 0x000fe20000000022 */
[----:B------:R1:W3:Y:S01]  /*0ac0*/  LDS R10, [R32+0x110] ;  /* 0x00011000200a7984 */ /* 0x0002e20000000800 */
[-C--:B------:R-:W-:Y:S01]  /*0ad0*/  FFMA R43, R11, R18.reuse, R31 ;  /* 0x000000120b2b7223 */ /* 0x080fe2000000001f */
[-C--:B------:R-:W-:Y:S01]  /*0ae0*/  FFMA R24, R14, R18.reuse, R16 ;  /* 0x000000120e187223 */ /* 0x080fe20000000010 */
[----:B------:R-:W-:Y:S01]  /*0af0*/  FFMA R45, R29, R18, R36 ;  /* 0x000000121d2d7223 */ /* 0x000fe20000000024 */
[----:B------:R-:W-:-:S02]  /*0b00*/  FFMA R35, R11, R23, R39 ;  /* 0x000000170b237223 */ /* 0x000fc40000000027 */
[----:B------:R-:W-:Y:S01]  /*0b10*/  FFMA R31, R15, R19, R24 ;  /* 0x000000130f1f7223 */ /* 0x000fe20000000018 */
[----:B-1----:R-:W-:Y:S01]  /*0b20*/  FFMA R32, R9, R17, R12 ;  /* 0x0000001109207223 */ /* 0x002fe2000000000c */
[----:B------:R-:W-:Y:S01]  /*0b30*/  FFMA R17, R29, R23, R22 ;  /* 0x000000171d117223 */ /* 0x000fe20000000016 */
[----:B------:R-:W1:Y:S04]  /*0b40*/  LDS.64 R8, [R7+0x210] ;  /* 0x0002100007087984 */ /* 0x000e680000000a00 */
[----:B------:R4:W5:Y:S02]  /*0b50*/  LDS R12, [R7+0x110] ;  /* 0x00011000070c7984 */ /* 0x0009640000000800 */
[----:B----4-:R-:W-:Y:S01]  /*0b60*/  FFMA R7, R11, R25, R37 ;  /* 0x000000190b077223 */ /* 0x010fe20000000025 */
[C---:B0-----:R-:W-:Y:S01]  /*0b70*/  FFMA R32, R20.reuse, R18, R32 ;  /* 0x0000001214207223 */ /* 0x041fe20000000020 */
[----:B------:R-:W-:Y:S01]  /*0b80*/  FFMA R16, R20, R23, R33 ;  /* 0x0000001714107223 */ /* 0x000fe20000000021 */
[-C--:B------:R-:W-:Y:S01]  /*0b90*/  FFMA R18, R14, R25.reuse, R13 ;  /* 0x000000190e127223 */ /* 0x080fe2000000000d */
[-C--:B------:R-:W-:Y:S01]  /*0ba0*/  FFMA R22, R20, R25.reuse, R41 ;  /* 0x0000001914167223 */ /* 0x080fe20000000029 */
[----:B------:R-:W-:Y:S01]  /*0bb0*/  FFMA R13, R29, R25, R40 ;  /* 0x000000191d0d7223 */ /* 0x000fe20000000028 */
[-C--:B------:R-:W-:Y:S01]  /*0bc0*/  FFMA R25, R30, R19.reuse, R45 ;  /* 0x000000131e197223 */ /* 0x080fe2000000002d */
[-C--:B---3--:R-:W-:Y:S01]  /*0bd0*/  FFMA R37, R10, R19.reuse, R43 ;  /* 0x000000130a257223 */ /* 0x088fe2000000002b */
[-C--:B------:R-:W-:Y:S01]  /*0be0*/  FFMA R39, R15, R26.reuse, R18 ;  /* 0x0000001a0f277223 */ /* 0x080fe20000000012 */
[-C--:B------:R-:W-:Y:S01]  /*0bf0*/  FFMA R28, R30, R26.reuse, R13 ;  /* 0x0000001a1e1c7223 */ /* 0x080fe2000000000d */
[CC--:B------:R-:W-:Y:S01]  /*0c00*/  FFMA R41, R21.reuse, R26.reuse, R22 ;  /* 0x0000001a15297223 */ /* 0x0c0fe20000000016 */
[----:B------:R-:W-:Y:S01]  /*0c10*/  FFMA R45, R10, R26, R7 ;  /* 0x0000001a0a2d7223 */ /* 0x000fe20000000007 */
[C---:B------:R-:W-:Y:S01]  /*0c20*/  FFMA R33, R21.reuse, R19, R32 ;  /* 0x0000001315217223 */ /* 0x040fe20000000020 */
[----:B-1----:R-:W-:Y:S01]  /*0c30*/  FFMA R20, R20, R8, R27 ;  /* 0x0000000814147223 */ /* 0x002fe2000000001b */
[C---:B------:R-:W-:Y:S01]  /*0c40*/  FFMA R42, R8.reuse, R14, R42 ;  /* 0x0000000e082a7223 */ /* 0x040fe2000000002a */
[C---:B------:R-:W-:Y:S01]  /*0c50*/  FFMA R11, R8.reuse, R11, R38 ;  /* 0x0000000b080b7223 */ /* 0x040fe20000000026 */
[----:B------:R-:W-:Y:S01]  /*0c60*/  FFMA R27, R8, R29, R34 ;  /* 0x0000001d081b7223 */ /* 0x000fe20000000022 */
[-C--:B------:R-:W-:Y:S01]  /*0c70*/  FFMA R43, R21, R9.reuse, R20 ;  /* 0x00000009152b7223 */ /* 0x080fe20000000014 */
[-C--:B------:R-:W-:Y:S01]  /*0c80*/  FFMA R42, R15, R9.reuse, R42 ;  /* 0x000000090f2a7223 */ /* 0x080fe2000000002a */
[-C--:B------:R-:W-:Y:S01]  /*0c90*/  FFMA R38, R10, R9.reuse, R11 ;  /* 0x000000090a267223 */ /* 0x080fe2000000000b */
        /* <DEDUP_REMOVED lines=13> */
.L_x_66:
[----:B------:R-:W0:Y:S01]  /*0d70*/  S2R R4, SR_TID.Y ;  /* 0x0000000000047919 */ /* 0x000e220000002200 */
[----:B------:R-:W-:Y:S01]  /*0d80*/  BSSY.RECONVERGENT B0, `(.L_x_83) ;  /* 0x000002a000007945 */ /* 0x000fe20003800200 */
[----:B------:R-:W4:Y:S01]  /*0d90*/  S2R R3, SR_TID.X ;  /* 0x0000000000037919 */ /* 0x000f220000002100 */
[----:B0-----:R-:W-:-:S04]  /*0da0*/  SHF.L.U32 R5, R4, 0x2, RZ ;  /* 0x0000000204057819 */ /* 0x001fc800000006ff */
[----:B--2---:R-:W-:Y:S02]  /*0db0*/  LEA R9, R2, R5, 0x6 ;  /* 0x0000000502097211 */ /* 0x004fe400078e30ff */
[----:B----4-:R-:W-:Y:S02]  /*0dc0*/  SHF.L.U32 R3, R3, 0x2, RZ ;  /* 0x0000000203037819 */ /* 0x010fe400000006ff */
[C---:B------:R-:W-:Y:S01]  /*0dd0*/  ISETP.GE.AND P3, PT, R9.reuse, UR5, PT ;  /* 0x0000000509007c0c */ /* 0x040fe2000bf66270 */
[C---:B------:R-:W-:Y:S01]  /*0de0*/  VIADD R8, R9.reuse, 0x1 ;  /* 0x0000000109087836 */ /* 0x040fe20000000000 */
[C---:B------:R-:W-:Y:S02]  /*0df0*/  IADD3 R5, PT, PT, R9.reuse, 0x2, RZ ;  /* 0x0000000209057810 */ /* 0x040fe40007ffe0ff */
[----:B------:R-:W-:Y:S02]  /*0e00*/  IADD3 R4, PT, PT, R9, 0x3, RZ ;  /* 0x0000000309047810 */ /* 0x000fe40007ffe0ff */
[----:B------:R-:W-:-:S02]  /*0e10*/  ISETP.GE.AND P2, PT, R8, UR5, PT ;  /* 0x0000000508007c0c */ /* 0x000fc4000bf46270 */
[----:B------:R-:W-:Y:S02]  /*0e20*/  ISETP.GE.AND P0, PT, R5, UR5, PT ;  /* 0x0000000505007c0c */ /* 0x000fe4000bf06270 */
[----:B------:R-:W-:Y:S02]  /*0e30*/  ISETP.GE.AND P1, PT, R4, UR5, PT ;  /* 0x0000000504007c0c */ /* 0x000fe4000bf26270 */
[----:B-1----:R-:W-:Y:S01]  /*0e40*/  LEA R0, R0, R3, 0x6 ;  /* 0x0000000300007211 */ /* 0x002fe200078e30ff */
[----:B------:R-:W-:Y:S10]  /*0e50*/  @P3 BRA `(.L_x_84) ;  /* 0x0000000000703947 */ /* 0x000ff40003800000 */
[C---:B------:R-:W-:Y:S01]  /*0e60*/  ISETP.GE.AND P6, PT, R0.reuse, UR5, PT ;  /* 0x0000000500007c0c */ /* 0x040fe2000bfc6270 */
[C---:B------:R-:W-:Y:S01]  /*0e70*/  VIADD R10, R0.reuse, 0x2 ;  /* 0x00000002000a7836 */ /* 0x040fe20000000000 */
[C---:B------:R-:W-:Y:S01]  /*0e80*/  IADD3 R7, PT, PT, R0.reuse, 0x1, RZ ;  /* 0x0000000100077810 */ /* 0x040fe20007ffe0ff */
[----:B------:R-:W-:Y:S01]  /*0e90*/  IMAD R9, R9, UR5, RZ ;  /* 0x0000000509097c24 */ /* 0x000fe2000f8e02ff */
[----:B------:R-:W-:Y:S01]  /*0ea0*/  IADD3 R11, PT, PT, R0, 0x3, RZ ;  /* 0x00000003000b7810 */ /* 0x000fe20007ffe0ff */
[----:B------:R-:W0:Y:S01]  /*0eb0*/  LDCU.64 UR8, c[0x0][0x398] ;  /* 0x00007300ff0877ac */ /* 0x000e220008000a00 */
[----:B------:R-:W-:Y:S02]  /*0ec0*/  ISETP.GE.AND P5, PT, R7, UR5, PT ;  /* 0x0000000507007c0c */ /* 0x000fe4000bfa6270 */
[----:B------:R-:W-:Y:S02]  /*0ed0*/  ISETP.GE.AND P4, PT, R10, UR5, PT ;  /* 0x000000050a007c0c */ /* 0x000fe4000bf86270 */
[----:B------:R-:W-:-:S03]  /*0ee0*/  ISETP.GE.AND P3, PT, R11, UR5, PT ;  /* 0x000000050b007c0c */ /* 0x000fc6000bf66270 */
[----:B------:R-:W1:Y:S01]  /*0ef0*/  @!P6 LDC R6, c[0x0][0x3a0] ;  /* 0x0000e800ff06eb82 */ /* 0x000e620000000800 */
[----:B------:R-:W-:-:S07]  /*0f00*/  @!P6 IADD3 R7, PT, PT, R0, R9, RZ ;  /* 0x000000090007e210 */ /* 0x000fce0007ffe0ff */
[----:B------:R-:W2:Y:S08]  /*0f10*/  @!P6 LDC.64 R2, c[0x0][0x398] ;  /* 0x0000e600ff02eb82 */ /* 0x000eb00000000a00 */
[----:B------:R-:W4:Y:S08]  /*0f20*/  @!P5 LDC R11, c[0x0][0x3a0] ;  /* 0x0000e800ff0bdb82 */ /* 0x000f300000000800 */
[----:B------:R-:W5:Y:S01]  /*0f30*/  @!P4 LDC R13, c[0x0][0x3a0] ;  /* 0x0000e800ff0dcb82 */ /* 0x000f620000000800 */
[----:B-1----:R-:W-:-:S07]  /*0f40*/  @!P6 FMUL R31, R31, R6 ;  /* 0x000000061f1fe220 */ /* 0x002fce0000400000 */
[----:B------:R-:W1:Y:S01]  /*0f50*/  @!P3 LDC R12, c[0x0][0x3a0] ;  /* 0x0000e800ff0cbb82 */ /* 0x000e620000000800 */
[----:B--2---:R-:W-:-:S05]  /*0f60*/  @!P6 IMAD.WIDE.U32 R6, R7, 0x4, R2 ;  /* 0x000000040706e825 */ /* 0x004fca00078e0002 */
[----:B---3--:R2:W-:Y:S01]  /*0f70*/  @!P6 STG.E desc[UR6][R6.64], R31 ;  /* 0x0000001f0600e986 */ /* 0x0085e2000c101906 */
[----:B------:R-:W-:-:S04]  /*0f80*/  IADD3 R9, P6, PT, R0, R9, RZ ;  /* 0x0000000900097210 */ /* 0x000fc80007fde0ff */
[----:B------:R-:W-:Y:S02]  /*0f90*/  IADD3.X R10, PT, PT, RZ, RZ, RZ, P6, !PT ;  /* 0x000000ffff0a7210 */ /* 0x000fe400037fe4ff */
[----:B0-----:R-:W-:-:S04]  /*0fa0*/  LEA R2, P6, R9, UR8, 0x2 ;  /* 0x0000000809027c11 */ /* 0x001fc8000f8c10ff */
[----:B------:R-:W-:Y:S01]  /*0fb0*/  LEA.HI.X R3, R9, UR9, R10, 0x2, P6 ;  /* 0x0000000909037c11 */ /* 0x000fe2000b0f140a */
[----:B----4-:R-:W-:Y:S01]  /*0fc0*/  @!P5 FMUL R9, R44, R11 ;  /* 0x0000000b2c09d220 */ /* 0x010fe20000400000 */
[----:B-----5:R-:W-:-:S04]  /*0fd0*/  @!P4 FMUL R11, R42, R13 ;  /* 0x0000000d2a0bc220 */ /* 0x020fc80000400000 */
[----:B------:R2:W-:Y:S01]  /*0fe0*/  @!P5 STG.E desc[UR6][R2.64+0x4], R9 ;  /* 0x000004090200d986 */ /* 0x0005e2000c101906 */
[----:B-1----:R-:W-:-:S03]  /*0ff0*/  @!P3 FMUL R39, R39, R12 ;  /* 0x0000000c2727b220 */ /* 0x002fc60000400000 */
[----:B------:R2:W-:Y:S04]  /*1000*/  @!P4 STG.E desc[UR6][R2.64+0x8], R11 ;  /* 0x0000080b0200c986 */ /* 0x0005e8000c101906 */
[----:B------:R2:W-:Y:S02]  /*1010*/  @!P3 STG.E desc[UR6][R2.64+0xc], R39 ;  /* 0x00000c270200b986 */ /* 0x0005e4000c101906 */
.L_x_84:
[----:B---3--:R-:W-:Y:S05]  /*1020*/  BSYNC.RECONVERGENT B0 ;  /* 0x0000000000007941 */ /* 0x008fea0003800200 */
.L_x_83:
[----:B------:R-:W-:Y:S04]  /*1030*/  BSSY.RECONVERGENT B0, `(.L_x_85) ;  /* 0x000001e000007945 */ /* 0x000fe80003800200 */
[----:B------:R-:W-:Y:S05]  /*1040*/  @P2 BRA `(.L_x_86) ;  /* 0x0000000000702947 */ /* 0x000fea0003800000 */
[C---:B--2---:R-:W-:Y:S01]  /*1050*/  IADD3 R2, PT, PT, R0.reuse, 0x1, RZ ;  /* 0x0000000100027810 */ /* 0x044fe20007ffe0ff */
[C---:B------:R-:W-:Y:S01]  /*1060*/  VIADD R6, R0.reuse, 0x3 ;  /* 0x0000000300067836 */ /* 0x040fe20000000000 */
[C---:B------:R-:W-:Y:S01]  /*1070*/  IADD3 R3, PT, PT, R0.reuse, 0x2, RZ ;  /* 0x0000000200037810 */ /* 0x040fe20007ffe0ff */
[----:B------:R-:W0:Y:S01]  /*1080*/  LDCU.64 UR8, c[0x0][0x398] ;  /* 0x00007300ff0877ac */ /* 0x000e220008000a00 */
[----:B------:R-:W-:Y:S02]  /*1090*/  ISETP.GE.AND P5, PT, R0, UR5, PT ;  /* 0x0000000500007c0c */ /* 0x000fe4000bfa6270 */
[----:B------:R-:W-:Y:S02]  /*10a0*/  ISETP.GE.AND P4, PT, R2, UR5, PT ;  /* 0x0000000502007c0c */ /* 0x000fe4000bf86270 */
[----:B------:R-:W-:Y:S01]  /*10b0*/  ISETP.GE.AND P3, PT, R3, UR5, PT ;  /* 0x0000000503007c0c */ /* 0x000fe2000bf66270 */
[----:B------:R-:W-:Y:S01]  /*10c0*/  IMAD R3, R8, UR5, RZ ;  /* 0x0000000508037c24 */ /* 0x000fe2000f8e02ff */
[----:B------:R-:W-:-:S04]  /*10d0*/  ISETP.GE.AND P2, PT, R6, UR5, PT ;  /* 0x0000000506007c0c */ /* 0x000fc8000bf46270 */
[----:B------:R-:W-:-:S03]  /*10e0*/  IADD3 R8, P6, PT, R0, R3, RZ ;  /* 0x0000000300087210 */ /* 0x000fc60007fde0ff */
[----:B------:R-:W1:Y:S01]  /*10f0*/  @!P5 LDC.64 R6, c[0x0][0x398] ;  /* 0x0000e600ff06db82 */ /* 0x000e620000000a00 */
[----:B------:R-:W-:Y:S02]  /*1100*/  @!P5 IADD3 R3, PT, PT, R0, R3, RZ ;  /* 0x000000030003d210 */ /* 0x000fe40007ffe0ff */
[----:B------:R-:W-:Y:S02]  /*1110*/  IADD3.X R9, PT, PT, RZ, RZ, RZ, P6, !PT ;  /* 0x000000ffff097210 */ /* 0x000fe400037fe4ff */
[----:B0-----:R-:W-:-:S03]  /*1120*/  LEA R2, P6, R8, UR8, 0x2 ;  /* 0x0000000808027c11 */ /* 0x001fc6000f8c10ff */
[----:B------:R-:W0:Y:S08]  /*1130*/  @!P5 LDC R10, c[0x0][0x3a0] ;  /* 0x0000e800ff0adb82 */ /* 0x000e300000000800 */
[----:B------:R-:W2:Y:S08]  /*1140*/  @!P4 LDC R11, c[0x0][0x3a0] ;  /* 0x0000e800ff0bcb82 */ /* 0x000eb00000000800 */
[----:B------:R-:W3:Y:S01]  /*1150*/  @!P3 LDC R13, c[0x0][0x3a0] ;  /* 0x0000e800ff0dbb82 */ /* 0x000ee20000000800 */
[----:B-1----:R-:W-:Y:S01]  /*1160*/  @!P5 IMAD.WIDE.U32 R6, R3, 0x4, R6 ;  /* 0x000000040306d825 */ /* 0x002fe200078e0006 */
[----:B------:R-:W-:-:S06]  /*1170*/  LEA.HI.X R3, R8, UR9, R9, 0x2, P6 ;  /* 0x0000000908037c11 */ /* 0x000fcc000b0f1409 */
[----:B------:R-:W1:Y:S01]  /*1180*/  @!P2 LDC R12, c[0x0][0x3a0] ;  /* 0x0000e800ff0cab82 */ /* 0x000e620000000800 */
[----:B0-----:R-:W-:-:S05]  /*1190*/  @!P5 FMUL R37, R37, R10 ;  /* 0x0000000a2525d220 */ /* 0x001fca0000400000 */
[----:B------:R0:W-:Y:S01]  /*11a0*/  @!P5 STG.E desc[UR6][R6.64], R37 ;  /* 0x000000250600d986 */ /* 0x0001e2000c101906 */
[----:B--2---:R-:W-:-:S05]  /*11b0*/  @!P4 FMUL R9, R36, R11 ;  /* 0x0000000b2409c220 */ /* 0x004fca0000400000 */
[----:B------:R0:W-:Y:S01]  /*11c0*/  @!P4 STG.E desc[UR6][R2.64+0x4], R9 ;  /* 0x000004090200c986 */ /* 0x0001e2000c101906 */
[----:B---3--:R-:W-:-:S05]  /*11d0*/  @!P3 FMUL R11, R38, R13 ;  /* 0x0000000d260bb220 */ /* 0x008fca0000400000 */
[----:B------:R0:W-:Y:S01]  /*11e0*/  @!P3 STG.E desc[UR6][R2.64+0x8], R11 ;  /* 0x0000080b0200b986 */ /* 0x0001e2000c101906 */
[----:B-1----:R-:W-:-:S05]  /*11f0*/  @!P2 FMUL R45, R45, R12 ;  /* 0x0000000c2d2da220 */ /* 0x002fca0000400000 */
[----:B------:R0:W-:Y:S02]  /*1200*/  @!P2 STG.E desc[UR6][R2.64+0xc], R45 ;  /* 0x00000c2d0200a986 */ /* 0x0001e4000c101906 */
.L_x_86:
[----:B------:R-:W-:Y:S05]  /*1210*/  BSYNC.RECONVERGENT B0 ;  /* 0x0000000000007941 */ /* 0x000fea0003800200 */
.L_x_85:
[----:B------:R-:W-:Y:S04]  /*1220*/  BSSY.RECONVERGENT B0, `(.L_x_87) ;  /* 0x000001e000007945 */ /* 0x000fe80003800200 */
[----:B------:R-:W-:Y:S05]  /*1230*/  @P0 BRA `(.L_x_88) ;  /* 0x0000000000700947 */ /* 0x000fea0003800000 */
[C---:B0-2---:R-:W-:Y:S01]  /*1240*/  IADD3 R2, PT, PT, R0.reuse, 0x1, RZ ;  /* 0x0000000100027810 */ /* 0x045fe20007ffe0ff */
[----:B------:R-:W0:Y:S01]  /*1250*/  LDCU.64 UR8, c[0x0][0x398] ;  /* 0x00007300ff0877ac */ /* 0x000e220008000a00 */
[C---:B------:R-:W-:Y:S01]  /*1260*/  IADD3 R3, PT, PT, R0.reuse, 0x2, RZ ;  /* 0x0000000200037810 */ /* 0x040fe20007ffe0ff */
[----:B------:R-:W-:Y:S01]  /*1270*/  IMAD R5, R5, UR5, RZ ;  /* 0x0000000505057c24 */ /* 0x000fe2000f8e02ff */
[C---:B------:R-:W-:Y:S02]  /*1280*/  IADD3 R6, PT, PT, R0.reuse, 0x3, RZ ;  /* 0x0000000300067810 */ /* 0x040fe40007ffe0ff */
[----:B------:R-:W-:Y:S02]  /*1290*/  ISETP.GE.AND P2, PT, R0, UR5, PT ;  /* 0x0000000500007c0c */ /* 0x000fe4000bf46270 */
[----:B------:R-:W-:Y:S02]  /*12a0*/  ISETP.GE.AND P3, PT, R2, UR5, PT ;  /* 0x0000000502007c0c */ /* 0x000fe4000bf66270 */
[----:B------:R-:W-:-:S02]  /*12b0*/  ISETP.GE.AND P4, PT, R3, UR5, PT ;  /* 0x0000000503007c0c */ /* 0x000fc4000bf86270 */
[----:B------:R-:W-:Y:S02]  /*12c0*/  ISETP.GE.AND P5, PT, R6, UR5, PT ;  /* 0x0000000506007c0c */ /* 0x000fe4000bfa6270 */
[----:B------:R-:W-:-:S04]  /*12d0*/  IADD3 R3, P0, PT, R0, R5, RZ ;  /* 0x0000000500037210 */ /* 0x000fc80007f1e0ff */
[----:B------:R-:W-:Y:S01]  /*12e0*/  IADD3.X R8, PT, PT, RZ, RZ, RZ, P0, !PT ;  /* 0x000000ffff087210 */ /* 0x000fe200007fe4ff */
[----:B------:R-:W1:Y:S01]  /*12f0*/  @!P2 LDC R10, c[0x0][0x3a0] ;  /* 0x0000e800ff0aab82 */ /* 0x000e620000000800 */
[----:B------:R-:W-:Y:S01]  /*1300*/  @!P2 IMAD.IADD R5, R0, 0x1, R5 ;  /* 0x000000010005a824 */ /* 0x000fe200078e0205 */
[----:B0-----:R-:W-:-:S04]  /*1310*/  LEA R2, P0, R3, UR8, 0x2 ;  /* 0x0000000803027c11 */ /* 0x001fc8000f8010ff */
[----:B------:R-:W-:Y:S02]  /*1320*/  LEA.HI.X R3, R3, UR9, R8, 0x2, P0 ;  /* 0x0000000903037c11 */ /* 0x000fe400080f1408 */
[----:B------:R-:W0:Y:S08]  /*1330*/  @!P2 LDC.64 R6, c[0x0][0x398] ;  /* 0x0000e600ff06ab82 */ /* 0x000e300000000a00 */
[----:B------:R-:W2:Y:S08]  /*1340*/  @!P3 LDC R9, c[0x0][0x3a0] ;  /* 0x0000e800ff09bb82 */ /* 0x000eb00000000800 */
[----:B------:R-:W3:Y:S01]  /*1350*/  @!P4 LDC R12, c[0x0][0x3a0] ;  /* 0x0000e800ff0ccb82 */ /* 0x000ee20000000800 */
[----:B-1----:R-:W-:-:S07]  /*1360*/  @!P2 FMUL R33, R33, R10 ;  /* 0x0000000a2121a220 */ /* 0x002fce0000400000 */
[----:B------:R-:W1:Y:S01]  /*1370*/  @!P5 LDC R14, c[0x0][0x3a0] ;  /* 0x0000e800ff0edb82 */ /* 0x000e620000000800 */
[----:B0-----:R-:W-:-:S05]  /*1380*/  @!P2 IMAD.WIDE.U32 R6, R5, 0x4, R6 ;  /* 0x000000040506a825 */ /* 0x001fca00078e0006 */
[----:B------:R4:W-:Y:S01]  /*1390*/  @!P2 STG.E desc[UR6][R6.64], R33 ;  /* 0x000000210600a986 */ /* 0x0009e2000c101906 */
[----:B--2---:R-:W-:-:S05]  /*13a0*/  @!P3 FMUL R5, R26, R9 ;  /* 0x000000091a05b220 */ /* 0x004fca0000400000 */
[----:B------:R4:W-:Y:S01]  /*13b0*/  @!P3 STG.E desc[UR6][R2.64+0x4], R5 ;  /* 0x000004050200b986 */ /* 0x0009e2000c101906 */
[----:B---3--:R-:W-:-:S05]  /*13c0*/  @!P4 FMUL R43, R43, R12 ;  /* 0x0000000c2b2bc220 */ /* 0x008fca0000400000 */
[----:B------:R4:W-:Y:S01]  /*13d0*/  @!P4 STG.E desc[UR6][R2.64+0x8], R43 ;  /* 0x0000082b0200c986 */ /* 0x0009e2000c101906 */
[----:B-1----:R-:W-:-:S05]  /*13e0*/  @!P5 FMUL R41, R41, R14 ;  /* 0x0000000e2929d220 */ /* 0x002fca0000400000 */
[----:B------:R4:W-:Y:S02]  /*13f0*/  @!P5 STG.E desc[UR6][R2.64+0xc], R41 ;  /* 0x00000c290200d986 */ /* 0x0009e4000c101906 */
.L_x_88:
[----:B------:R-:W-:Y:S05]  /*1400*/  BSYNC.RECONVERGENT B0 ;  /* 0x0000000000007941 */ /* 0x000fea0003800200 */
.L_x_87:
[----:B------:R-:W-:Y:S05]  /*1410*/  @P1 EXIT ;  /* 0x000000000000194d */ /* 0x000fea0003800000 */
[C---:B0-2-4-:R-:W-:Y:S01]  /*1420*/  IADD3 R2, PT, PT, R0.reuse, 0x1, RZ ;  /* 0x0000000100027810 */ /* 0x055fe20007ffe0ff */
[----:B------:R-:W0:Y:S01]  /*1430*/  LDCU.64 UR8, c[0x0][0x398] ;  /* 0x00007300ff0877ac */ /* 0x000e220008000a00 */
[----:B------:R-:W-:Y:S01]  /*1440*/  IADD3 R3, PT, PT, R0, 0x2, RZ ;  /* 0x0000000200037810 */ /* 0x000fe20007ffe0ff */
[----:B------:R-:W-:Y:S01]  /*1450*/  IMAD R5, R4, UR5, RZ ;  /* 0x0000000504057c24 */ /* 0x000fe2000f8e02ff */
[----:B------:R-:W-:Y:S02]  /*1460*/  ISETP.GE.AND P1, PT, R0, UR5, PT ;  /* 0x0000000500007c0c */ /* 0x000fe4000bf26270 */
[----:B------:R-:W-:Y:S02]  /*1470*/  ISETP.GE.AND P2, PT, R2, UR5, PT ;  /* 0x0000000502007c0c */ /* 0x000fe4000bf46270 */
[----:B------:R-:W-:Y:S02]  /*1480*/  ISETP.GE.AND P3, PT, R3, UR5, PT ;  /* 0x0000000503007c0c */ /* 0x000fe4000bf66270 */
[----:B------:R-:W-:-:S02]  /*1490*/  IADD3 R11, PT, PT, R0, 0x3, RZ ;  /* 0x00000003000b7810 */ /* 0x000fc40007ffe0ff */
[CC--:B------:R-:W-:Y:S02]  /*14a0*/  IADD3 R6, P0, PT, R0.reuse, R5.reuse, RZ ;  /* 0x0000000500067210 */ /* 0x0c0fe40007f1e0ff */
[----:B------:R-:W-:Y:S02]  /*14b0*/  ISETP.GE.AND P4, PT, R11, UR5, PT ;  /* 0x000000050b007c0c */ /* 0x000fe4000bf86270 */
[----:B------:R-:W-:Y:S01]  /*14c0*/  IADD3.X R7, PT, PT, RZ, RZ, RZ, P0, !PT ;  /* 0x000000ffff077210 */ /* 0x000fe200007fe4ff */
[----:B------:R-:W1:Y:S01]  /*14d0*/  @!P1 LDC.64 R2, c[0x0][0x398] ;  /* 0x0000e600ff029b82 */ /* 0x000e620000000a00 */
[----:B------:R-:W-:Y:S02]  /*14e0*/  @!P1 IADD3 R5, PT, PT, R0, R5, RZ ;  /* 0x0000000500059210 */ /* 0x000fe40007ffe0ff */
[----:B0-----:R-:W-:-:S05]  /*14f0*/  LEA R4, P0, R6, UR8, 0x2 ;  /* 0x0000000806047c11 */ /* 0x001fca000f8010ff */
[----:B------:R-:W0:Y:S08]  /*1500*/  @!P1 LDC R8, c[0x0][0x3a0] ;  /* 0x0000e800ff089b82 */ /* 0x000e300000000800 */
[----:B------:R-:W2:Y:S08]  /*1510*/  @!P2 LDC R9, c[0x0][0x3a0] ;  /* 0x0000e800ff09ab82 */ /* 0x000eb00000000800 */
[----:B------:R-:W3:Y:S01]  /*1520*/  @!P3 LDC R10, c[0x0][0x3a0] ;  /* 0x0000e800ff0abb82 */ /* 0x000ee20000000800 */
[----:B-1----:R-:W-:Y:S01]  /*1530*/  @!P1 IMAD.WIDE.U32 R2, R5, 0x4, R2 ;  /* 0x0000000405029825 */ /* 0x002fe200078e0002 */
[----:B------:R-:W-:-:S03]  /*1540*/  LEA.HI.X R5, R6, UR9, R7, 0x2, P0 ;  /* 0x0000000906057c11 */ /* 0x000fc600080f1407 */
[----:B0-----:R-:W-:-:S05]  /*1550*/  @!P1 FMUL R25, R25, R8 ;  /* 0x0000000819199220 */ /* 0x001fca0000400000 */
[----:B------:R0:W-:Y:S01]  /*1560*/  @!P1 STG.E desc[UR6][R2.64], R25 ;  /* 0x0000001902009986 */ /* 0x0001e2000c101906 */
[----:B--2---:R-:W-:-:S05]  /*1570*/  @!P2 FMUL R7, R24, R9 ;  /* 0x000000091807a220 */ /* 0x004fca0000400000 */
[----:B------:R0:W-:Y:S01]  /*1580*/  @!P2 STG.E desc[UR6][R4.64+0x4], R7 ;  /* 0x000004070400a986 */ /* 0x0001e2000c101906 */
[----:B---3--:R-:W-:-:S05]  /*1590*/  @!P3 FMUL R27, R27, R10 ;  /* 0x0000000a1b1bb220 */ /* 0x008fca0000400000 */
[----:B------:R0:W-:Y:S01]  /*15a0*/  @!P3 STG.E desc[UR6][R4.64+0x8], R27 ;  /* 0x0000081b0400b986 */ /* 0x0001e2000c101906 */
[----:B------:R-:W-:Y:S05]  /*15b0*/  @P4 EXIT ;  /* 0x000000000000494d */ /* 0x000fea0003800000 */
[----:B------:R-:W0:Y:S02]  /*15c0*/  LDCU UR4, c[0x0][0x3a0] ;  /* 0x00007400ff0477ac */ /* 0x000e240008000800 */
[----:B0-----:R-:W-:-:S05]  /*15d0*/  FMUL R3, R28, UR4 ;  /* 0x000000041c037c20 */ /* 0x001fca0008400000 */
[----:B------:R-:W-:Y:S01]  /*15e0*/  STG.E desc[UR6][R4.64+0xc], R3 ;  /* 0x00000c0304007986 */ /* 0x000fe2000c101906 */
[----:B------:R-:W-:Y:S05]  /*15f0*/  EXIT ;  /* 0x000000000000794d */ /* 0x000fea0003800000 */
.L_x_89:
        /* <DEDUP_REMOVED lines=16> */
.L_x_93:


//--------------------- .nv.shared._Z33matmul_softmax_V_register_blockediPfS_S_ --------------------------
	.section	.nv.shared._Z33matmul_softmax_V_register_blockediPfS_S_,"aw",@nobits
	.sectionflags	@""
	.align	4
.nv.shared._Z33matmul_softmax_V_register_blockediPfS_S_:
	.zero		34304


//--------------------- .nv.shared.reserved.0     --------------------------
	.section	.nv.shared.reserved.0,"aw",@nobits
	.weak		__nv_reservedSMEM_offset_0_alias
	.size		__nv_reservedSMEM_offset_0_alias, 0, 64
	.other		__nv_reservedSMEM_offset_0_alias,@"STO_CUDA_RESERVED_SHARED STV_DEFAULT"
__nv_reservedSMEM_offset_0_alias:
	.zero		0
	.zero		64


//--------------------- .nv.shared._Z27matmul_QKT_register_blockediPfS_S_f --------------------------
	.section	.nv.shared._Z27matmul_QKT_register_blockediPfS_S_f,"aw",@nobits
	.sectionflags	@""
	.align	4
.nv.shared._Z27matmul_QKT_register_blockediPfS_S_f:
	.zero		34304


//--------------------- .nv.constant0._Z33matmul_softmax_V_register_blockediPfS_S_ --------------------------
	.section	.nv.constant0._Z33matmul_softmax_V_register_blockediPfS_S_,"a",@progbits
	.sectionflags	@""
	.align	4
.nv.constant0._Z33matmul_softmax_V_register_blockediPfS_S_:
	.zero		928


//--------------------- .nv.constant0._Z22softmax_warp_optimizediPf --------------------------
	.section	.nv.constant0._Z22softmax_warp_optimizediPf,"a",@progbits
	.sectionflags	@""
	.align	4
.nv.constant0._Z22softmax_warp_optimizediPf:
	.zero		912


//--------------------- .nv.constant0._Z27matmul_QKT_register_blockediPfS_S_f --------------------------
	.section	.nv.constant0._Z27matmul_QKT_register_blockediPfS_S_f,"a",@progbits
	.sectionflags	@""
	.align	4
.nv.constant0._Z27matmul_QKT_register_blockediPfS_S_f:
	.zero		932


//--------------------- SYMBOLS --------------------------

	.type		.nv.reservedSmem.offset0,@object
	.size		.nv.reservedSmem.offset0,0x4
	.type		.nv.reservedSmem.cap,@object
	.size		.nv.reservedSmem.cap,0x4
